//
// Generated by NVIDIA NVVM Compiler
//
// Compiler Build ID: CL-36424714
// Cuda compilation tools, release 13.0, V13.0.88
// Based on NVVM 20.0.0
//

.version 9.0
.target sm_100
.address_size 64

	// .globl	_Z12setup_kernelP17curandStateXORWOW
.extern .func  (.param .b64 func_retval0) malloc
(
	.param .b64 malloc_param_0
)
;
.extern .func  (.param .b32 func_retval0) vprintf
(
	.param .b64 vprintf_param_0,
	.param .b64 vprintf_param_1
)
;
.global .align 4 .b8 precalc_xorwow_matrix[102400];
.global .align 4 .b8 precalc_xorwow_offset_matrix[102400];
.global .align 4 .b8 mrg32k3aM1[2304];
.global .align 4 .b8 mrg32k3aM2[2304];
.global .align 4 .b8 mrg32k3aM1SubSeq[2016];
.global .align 4 .b8 mrg32k3aM2SubSeq[2016];
.global .align 4 .b8 mrg32k3aM1Seq[2304];
.global .align 4 .b8 mrg32k3aM2Seq[2304];
.const .align 8 .b8 __cr_lgamma_table[72];
.global .align 8 .u64 best_sol;
.global .align 4 .u32 best_sol_dis;
// _ZZ10tlboKernelPiS_iP17curandStateXORWOWE6subPop has been demoted
// _ZZ10tlboKernelPiS_iP17curandStateXORWOWE7fitness has been demoted
// _ZZ10tlboKernelPiS_iP17curandStateXORWOWE4mean has been demoted
// _ZZ10tlboKernelPiS_iP17curandStateXORWOWE17block_teacher_dis has been demoted
// _ZZ10tlboKernelPiS_iP17curandStateXORWOWE10global_dis has been demoted
.global .align 1 .b8 $str$4[4] = {37, 100, 10};
.global .align 1 .b8 $str$6[33] = {66, 108, 111, 99, 107, 32, 61, 32, 37, 100, 32, 58, 32, 66, 108, 111, 99, 107, 32, 84, 101, 97, 99, 104, 101, 114, 32, 61, 32, 37, 100, 10};

.visible .entry _Z12setup_kernelP17curandStateXORWOW(
	.param .u64 .ptr .align 1 _Z12setup_kernelP17curandStateXORWOW_param_0
)
{
	.reg .pred 	%p<24>;
	.reg .b32 	%r<406>;
	.reg .b64 	%rd<18>;

	ld.param.u64 	%rd8, [_Z12setup_kernelP17curandStateXORWOW_param_0];
	cvta.to.global.u64 	%rd9, %rd8;
	mov.u32 	%r182, %ntid.x;
	mov.u32 	%r183, %ctaid.x;
	mov.u32 	%r184, %tid.x;
	mad.lo.s32 	%r185, %r182, %r183, %r184;
	cvt.u64.u32 	%rd17, %r185;
	mul.wide.u32 	%rd10, %r185, 48;
	add.s64 	%rd2, %rd9, %rd10;
	mov.b32 	%r186, 1593684748;
	mov.b32 	%r187, 832094735;
	st.global.v2.u32 	[%rd2], {%r187, %r186};
	mov.b32 	%r188, -123459836;
	mov.b32 	%r189, 1111207954;
	st.global.v2.u32 	[%rd2+8], {%r189, %r188};
	mov.b32 	%r190, 1476011280;
	mov.b32 	%r191, -589760388;
	st.global.v2.u32 	[%rd2+16], {%r191, %r190};
	setp.eq.s32 	%p1, %r185, 0;
	@%p1 bra 	$L__BB0_42;
	mov.b32 	%r312, 0;
	mov.u64 	%rd12, precalc_xorwow_matrix;
$L__BB0_2:
	and.b64  	%rd4, %rd17, 3;
	setp.eq.s64 	%p2, %rd4, 0;
	@%p2 bra 	$L__BB0_41;
	mul.wide.u32 	%rd11, %r312, 3200;
	add.s64 	%rd5, %rd12, %rd11;
	cvt.u32.u64 	%r2, %rd4;
	mov.b32 	%r313, 0;
$L__BB0_4:
	mov.b32 	%r326, 0;
	mov.u32 	%r327, %r326;
	mov.u32 	%r328, %r326;
	mov.u32 	%r329, %r326;
	mov.u32 	%r330, %r326;
	mov.u32 	%r319, %r326;
$L__BB0_5:
	mul.wide.u32 	%rd13, %r319, 4;
	add.s64 	%rd14, %rd2, %rd13;
	ld.global.u32 	%r10, [%rd14+4];
	shl.b32 	%r11, %r319, 5;
	mov.b32 	%r325, 0;
$L__BB0_6:
	.pragma "nounroll";
	shr.u32 	%r196, %r10, %r325;
	and.b32  	%r197, %r196, 1;
	setp.eq.b32 	%p3, %r197, 1;
	not.pred 	%p4, %p3;
	add.s32 	%r198, %r11, %r325;
	mul.lo.s32 	%r199, %r198, 5;
	mul.wide.u32 	%rd15, %r199, 4;
	add.s64 	%rd6, %rd5, %rd15;
	@%p4 bra 	$L__BB0_8;
	ld.global.u32 	%r200, [%rd6];
	xor.b32  	%r330, %r330, %r200;
	ld.global.u32 	%r201, [%rd6+4];
	xor.b32  	%r329, %r329, %r201;
	ld.global.u32 	%r202, [%rd6+8];
	xor.b32  	%r328, %r328, %r202;
	ld.global.u32 	%r203, [%rd6+12];
	xor.b32  	%r327, %r327, %r203;
	ld.global.u32 	%r204, [%rd6+16];
	xor.b32  	%r326, %r326, %r204;
$L__BB0_8:
	and.b32  	%r206, %r196, 2;
	setp.eq.s32 	%p5, %r206, 0;
	@%p5 bra 	$L__BB0_10;
	ld.global.u32 	%r207, [%rd6+20];
	xor.b32  	%r330, %r330, %r207;
	ld.global.u32 	%r208, [%rd6+24];
	xor.b32  	%r329, %r329, %r208;
	ld.global.u32 	%r209, [%rd6+28];
	xor.b32  	%r328, %r328, %r209;
	ld.global.u32 	%r210, [%rd6+32];
	xor.b32  	%r327, %r327, %r210;
	ld.global.u32 	%r211, [%rd6+36];
	xor.b32  	%r326, %r326, %r211;
$L__BB0_10:
	and.b32  	%r213, %r196, 4;
	setp.eq.s32 	%p6, %r213, 0;
	@%p6 bra 	$L__BB0_12;
	ld.global.u32 	%r214, [%rd6+40];
	xor.b32  	%r330, %r330, %r214;
	ld.global.u32 	%r215, [%rd6+44];
	xor.b32  	%r329, %r329, %r215;
	ld.global.u32 	%r216, [%rd6+48];
	xor.b32  	%r328, %r328, %r216;
	ld.global.u32 	%r217, [%rd6+52];
	xor.b32  	%r327, %r327, %r217;
	ld.global.u32 	%r218, [%rd6+56];
	xor.b32  	%r326, %r326, %r218;
$L__BB0_12:
	and.b32  	%r220, %r196, 8;
	setp.eq.s32 	%p7, %r220, 0;
	@%p7 bra 	$L__BB0_14;
	ld.global.u32 	%r221, [%rd6+60];
	xor.b32  	%r330, %r330, %r221;
	ld.global.u32 	%r222, [%rd6+64];
	xor.b32  	%r329, %r329, %r222;
	ld.global.u32 	%r223, [%rd6+68];
	xor.b32  	%r328, %r328, %r223;
	ld.global.u32 	%r224, [%rd6+72];
	xor.b32  	%r327, %r327, %r224;
	ld.global.u32 	%r225, [%rd6+76];
	xor.b32  	%r326, %r326, %r225;
$L__BB0_14:
	and.b32  	%r227, %r196, 16;
	setp.eq.s32 	%p8, %r227, 0;
	@%p8 bra 	$L__BB0_16;
	ld.global.u32 	%r228, [%rd6+80];
	xor.b32  	%r330, %r330, %r228;
	ld.global.u32 	%r229, [%rd6+84];
	xor.b32  	%r329, %r329, %r229;
	ld.global.u32 	%r230, [%rd6+88];
	xor.b32  	%r328, %r328, %r230;
	ld.global.u32 	%r231, [%rd6+92];
	xor.b32  	%r327, %r327, %r231;
	ld.global.u32 	%r232, [%rd6+96];
	xor.b32  	%r326, %r326, %r232;
$L__BB0_16:
	and.b32  	%r234, %r196, 32;
	setp.eq.s32 	%p9, %r234, 0;
	@%p9 bra 	$L__BB0_18;
	ld.global.u32 	%r235, [%rd6+100];
	xor.b32  	%r330, %r330, %r235;
	ld.global.u32 	%r236, [%rd6+104];
	xor.b32  	%r329, %r329, %r236;
	ld.global.u32 	%r237, [%rd6+108];
	xor.b32  	%r328, %r328, %r237;
	ld.global.u32 	%r238, [%rd6+112];
	xor.b32  	%r327, %r327, %r238;
	ld.global.u32 	%r239, [%rd6+116];
	xor.b32  	%r326, %r326, %r239;
$L__BB0_18:
	and.b32  	%r241, %r196, 64;
	setp.eq.s32 	%p10, %r241, 0;
	@%p10 bra 	$L__BB0_20;
	ld.global.u32 	%r242, [%rd6+120];
	xor.b32  	%r330, %r330, %r242;
	ld.global.u32 	%r243, [%rd6+124];
	xor.b32  	%r329, %r329, %r243;
	ld.global.u32 	%r244, [%rd6+128];
	xor.b32  	%r328, %r328, %r244;
	ld.global.u32 	%r245, [%rd6+132];
	xor.b32  	%r327, %r327, %r245;
	ld.global.u32 	%r246, [%rd6+136];
	xor.b32  	%r326, %r326, %r246;
$L__BB0_20:
	and.b32  	%r248, %r196, 128;
	setp.eq.s32 	%p11, %r248, 0;
	@%p11 bra 	$L__BB0_22;
	ld.global.u32 	%r249, [%rd6+140];
	xor.b32  	%r330, %r330, %r249;
	ld.global.u32 	%r250, [%rd6+144];
	xor.b32  	%r329, %r329, %r250;
	ld.global.u32 	%r251, [%rd6+148];
	xor.b32  	%r328, %r328, %r251;
	ld.global.u32 	%r252, [%rd6+152];
	xor.b32  	%r327, %r327, %r252;
	ld.global.u32 	%r253, [%rd6+156];
	xor.b32  	%r326, %r326, %r253;
$L__BB0_22:
	and.b32  	%r255, %r196, 256;
	setp.eq.s32 	%p12, %r255, 0;
	@%p12 bra 	$L__BB0_24;
	ld.global.u32 	%r256, [%rd6+160];
	xor.b32  	%r330, %r330, %r256;
	ld.global.u32 	%r257, [%rd6+164];
	xor.b32  	%r329, %r329, %r257;
	ld.global.u32 	%r258, [%rd6+168];
	xor.b32  	%r328, %r328, %r258;
	ld.global.u32 	%r259, [%rd6+172];
	xor.b32  	%r327, %r327, %r259;
	ld.global.u32 	%r260, [%rd6+176];
	xor.b32  	%r326, %r326, %r260;
$L__BB0_24:
	and.b32  	%r262, %r196, 512;
	setp.eq.s32 	%p13, %r262, 0;
	@%p13 bra 	$L__BB0_26;
	ld.global.u32 	%r263, [%rd6+180];
	xor.b32  	%r330, %r330, %r263;
	ld.global.u32 	%r264, [%rd6+184];
	xor.b32  	%r329, %r329, %r264;
	ld.global.u32 	%r265, [%rd6+188];
	xor.b32  	%r328, %r328, %r265;
	ld.global.u32 	%r266, [%rd6+192];
	xor.b32  	%r327, %r327, %r266;
	ld.global.u32 	%r267, [%rd6+196];
	xor.b32  	%r326, %r326, %r267;
$L__BB0_26:
	and.b32  	%r269, %r196, 1024;
	setp.eq.s32 	%p14, %r269, 0;
	@%p14 bra 	$L__BB0_28;
	ld.global.u32 	%r270, [%rd6+200];
	xor.b32  	%r330, %r330, %r270;
	ld.global.u32 	%r271, [%rd6+204];
	xor.b32  	%r329, %r329, %r271;
	ld.global.u32 	%r272, [%rd6+208];
	xor.b32  	%r328, %r328, %r272;
	ld.global.u32 	%r273, [%rd6+212];
	xor.b32  	%r327, %r327, %r273;
	ld.global.u32 	%r274, [%rd6+216];
	xor.b32  	%r326, %r326, %r274;
$L__BB0_28:
	and.b32  	%r276, %r196, 2048;
	setp.eq.s32 	%p15, %r276, 0;
	@%p15 bra 	$L__BB0_30;
	ld.global.u32 	%r277, [%rd6+220];
	xor.b32  	%r330, %r330, %r277;
	ld.global.u32 	%r278, [%rd6+224];
	xor.b32  	%r329, %r329, %r278;
	ld.global.u32 	%r279, [%rd6+228];
	xor.b32  	%r328, %r328, %r279;
	ld.global.u32 	%r280, [%rd6+232];
	xor.b32  	%r327, %r327, %r280;
	ld.global.u32 	%r281, [%rd6+236];
	xor.b32  	%r326, %r326, %r281;
$L__BB0_30:
	and.b32  	%r283, %r196, 4096;
	setp.eq.s32 	%p16, %r283, 0;
	@%p16 bra 	$L__BB0_32;
	ld.global.u32 	%r284, [%rd6+240];
	xor.b32  	%r330, %r330, %r284;
	ld.global.u32 	%r285, [%rd6+244];
	xor.b32  	%r329, %r329, %r285;
	ld.global.u32 	%r286, [%rd6+248];
	xor.b32  	%r328, %r328, %r286;
	ld.global.u32 	%r287, [%rd6+252];
	xor.b32  	%r327, %r327, %r287;
	ld.global.u32 	%r288, [%rd6+256];
	xor.b32  	%r326, %r326, %r288;
$L__BB0_32:
	and.b32  	%r290, %r196, 8192;
	setp.eq.s32 	%p17, %r290, 0;
	@%p17 bra 	$L__BB0_34;
	ld.global.u32 	%r291, [%rd6+260];
	xor.b32  	%r330, %r330, %r291;
	ld.global.u32 	%r292, [%rd6+264];
	xor.b32  	%r329, %r329, %r292;
	ld.global.u32 	%r293, [%rd6+268];
	xor.b32  	%r328, %r328, %r293;
	ld.global.u32 	%r294, [%rd6+272];
	xor.b32  	%r327, %r327, %r294;
	ld.global.u32 	%r295, [%rd6+276];
	xor.b32  	%r326, %r326, %r295;
$L__BB0_34:
	and.b32  	%r297, %r196, 16384;
	setp.eq.s32 	%p18, %r297, 0;
	@%p18 bra 	$L__BB0_36;
	ld.global.u32 	%r298, [%rd6+280];
	xor.b32  	%r330, %r330, %r298;
	ld.global.u32 	%r299, [%rd6+284];
	xor.b32  	%r329, %r329, %r299;
	ld.global.u32 	%r300, [%rd6+288];
	xor.b32  	%r328, %r328, %r300;
	ld.global.u32 	%r301, [%rd6+292];
	xor.b32  	%r327, %r327, %r301;
	ld.global.u32 	%r302, [%rd6+296];
	xor.b32  	%r326, %r326, %r302;
$L__BB0_36:
	and.b32  	%r304, %r196, 32768;
	setp.eq.s32 	%p19, %r304, 0;
	@%p19 bra 	$L__BB0_38;
	ld.global.u32 	%r305, [%rd6+300];
	xor.b32  	%r330, %r330, %r305;
	ld.global.u32 	%r306, [%rd6+304];
	xor.b32  	%r329, %r329, %r306;
	ld.global.u32 	%r307, [%rd6+308];
	xor.b32  	%r328, %r328, %r307;
	ld.global.u32 	%r308, [%rd6+312];
	xor.b32  	%r327, %r327, %r308;
	ld.global.u32 	%r309, [%rd6+316];
	xor.b32  	%r326, %r326, %r309;
$L__BB0_38:
	add.s32 	%r325, %r325, 16;
	setp.ne.s32 	%p20, %r325, 32;
	@%p20 bra 	$L__BB0_6;
	mad.lo.s32 	%r310, %r319, -31, %r11;
	add.s32 	%r319, %r310, 1;
	setp.ne.s32 	%p21, %r319, 5;
	@%p21 bra 	$L__BB0_5;
	st.global.u32 	[%rd2+4], %r330;
	st.global.u32 	[%rd2+8], %r329;
	st.global.u32 	[%rd2+12], %r328;
	st.global.u32 	[%rd2+16], %r327;
	st.global.u32 	[%rd2+20], %r326;
	add.s32 	%r313, %r313, 1;
	setp.lt.u32 	%p22, %r313, %r2;
	@%p22 bra 	$L__BB0_4;
$L__BB0_41:
	shr.u64 	%rd7, %rd17, 2;
	add.s32 	%r312, %r312, 1;
	setp.gt.u64 	%p23, %rd17, 3;
	mov.u64 	%rd17, %rd7;
	@%p23 bra 	$L__BB0_2;
$L__BB0_42:
	mov.b32 	%r311, 0;
	st.global.v2.u32 	[%rd2+24], {%r311, %r311};
	st.global.u32 	[%rd2+32], %r311;
	mov.b64 	%rd16, 0;
	st.global.u64 	[%rd2+40], %rd16;
	ret;

}
	// .globl	_Z10tlboKernelPiS_iP17curandStateXORWOW
.visible .entry _Z10tlboKernelPiS_iP17curandStateXORWOW(
	.param .u64 .ptr .align 1 _Z10tlboKernelPiS_iP17curandStateXORWOW_param_0,
	.param .u64 .ptr .align 1 _Z10tlboKernelPiS_iP17curandStateXORWOW_param_1,
	.param .u32 _Z10tlboKernelPiS_iP17curandStateXORWOW_param_2,
	.param .u64 .ptr .align 1 _Z10tlboKernelPiS_iP17curandStateXORWOW_param_3
)
{
	.local .align 8 .b8 	__local_depot1[128];
	.reg .b64 	%SP;
	.reg .b64 	%SPL;
	.reg .pred 	%p<179>;
	.reg .b32 	%r<847>;
	.reg .b32 	%f<25>;
	.reg .b64 	%rd<205>;
	// demoted variable
	.shared .align 4 .b8 _ZZ10tlboKernelPiS_iP17curandStateXORWOWE6subPop[240];
	// demoted variable
	.shared .align 4 .b8 _ZZ10tlboKernelPiS_iP17curandStateXORWOWE7fitness[16];
	// demoted variable
	.shared .align 4 .b8 _ZZ10tlboKernelPiS_iP17curandStateXORWOWE4mean[60];
	// demoted variable
	.shared .align 4 .u32 _ZZ10tlboKernelPiS_iP17curandStateXORWOWE17block_teacher_dis;
	// demoted variable
	.shared .align 4 .u32 _ZZ10tlboKernelPiS_iP17curandStateXORWOWE10global_dis;
	mov.u64 	%SPL, __local_depot1;
	cvta.local.u64 	%SP, %SPL;
	ld.param.u64 	%rd32, [_Z10tlboKernelPiS_iP17curandStateXORWOW_param_0];
	ld.param.u64 	%rd30, [_Z10tlboKernelPiS_iP17curandStateXORWOW_param_1];
	add.u64 	%rd1, %SPL, 60;
	add.u64 	%rd2, %SPL, 0;
	add.u64 	%rd35, %SP, 120;
	add.u64 	%rd3, %SPL, 120;
	mov.u32 	%r1, %tid.x;
	mov.u32 	%r2, %ctaid.x;
	mov.u32 	%r156, %ntid.x;
	mad.lo.s32 	%r157, %r2, %r156, %r1;
	mov.u32 	%r158, _ZZ10tlboKernelPiS_iP17curandStateXORWOWE6subPop;
	mad.lo.s32 	%r3, %r1, 60, %r158;
	mul.lo.s32 	%r159, %r157, 15;
	cvta.to.global.u64 	%rd36, %rd32;
	mul.wide.u32 	%rd37, %r159, 4;
	add.s64 	%rd38, %rd36, %rd37;
	ld.global.u32 	%r160, [%rd38];
	st.shared.u32 	[%r3], %r160;
	add.s32 	%r161, %r159, 1;
	mul.wide.u32 	%rd39, %r161, 4;
	add.s64 	%rd40, %rd36, %rd39;
	ld.global.u32 	%r162, [%rd40];
	st.shared.u32 	[%r3+4], %r162;
	add.s32 	%r163, %r159, 2;
	mul.wide.u32 	%rd41, %r163, 4;
	add.s64 	%rd42, %rd36, %rd41;
	ld.global.u32 	%r164, [%rd42];
	st.shared.u32 	[%r3+8], %r164;
	add.s32 	%r165, %r159, 3;
	mul.wide.u32 	%rd43, %r165, 4;
	add.s64 	%rd44, %rd36, %rd43;
	ld.global.u32 	%r166, [%rd44];
	st.shared.u32 	[%r3+12], %r166;
	add.s32 	%r167, %r159, 4;
	mul.wide.u32 	%rd45, %r167, 4;
	add.s64 	%rd46, %rd36, %rd45;
	ld.global.u32 	%r168, [%rd46];
	st.shared.u32 	[%r3+16], %r168;
	add.s32 	%r169, %r159, 5;
	mul.wide.u32 	%rd47, %r169, 4;
	add.s64 	%rd48, %rd36, %rd47;
	ld.global.u32 	%r170, [%rd48];
	st.shared.u32 	[%r3+20], %r170;
	add.s32 	%r171, %r159, 6;
	mul.wide.u32 	%rd49, %r171, 4;
	add.s64 	%rd50, %rd36, %rd49;
	ld.global.u32 	%r172, [%rd50];
	st.shared.u32 	[%r3+24], %r172;
	add.s32 	%r173, %r159, 7;
	mul.wide.u32 	%rd51, %r173, 4;
	add.s64 	%rd52, %rd36, %rd51;
	ld.global.u32 	%r174, [%rd52];
	st.shared.u32 	[%r3+28], %r174;
	add.s32 	%r175, %r159, 8;
	mul.wide.u32 	%rd53, %r175, 4;
	add.s64 	%rd54, %rd36, %rd53;
	ld.global.u32 	%r176, [%rd54];
	st.shared.u32 	[%r3+32], %r176;
	add.s32 	%r177, %r159, 9;
	mul.wide.u32 	%rd55, %r177, 4;
	add.s64 	%rd56, %rd36, %rd55;
	ld.global.u32 	%r178, [%rd56];
	st.shared.u32 	[%r3+36], %r178;
	add.s32 	%r179, %r159, 10;
	mul.wide.u32 	%rd57, %r179, 4;
	add.s64 	%rd58, %rd36, %rd57;
	ld.global.u32 	%r180, [%rd58];
	st.shared.u32 	[%r3+40], %r180;
	add.s32 	%r181, %r159, 11;
	mul.wide.u32 	%rd59, %r181, 4;
	add.s64 	%rd60, %rd36, %rd59;
	ld.global.u32 	%r182, [%rd60];
	st.shared.u32 	[%r3+44], %r182;
	add.s32 	%r183, %r159, 12;
	mul.wide.u32 	%rd61, %r183, 4;
	add.s64 	%rd62, %rd36, %rd61;
	ld.global.u32 	%r184, [%rd62];
	st.shared.u32 	[%r3+48], %r184;
	add.s32 	%r185, %r159, 13;
	mul.wide.u32 	%rd63, %r185, 4;
	add.s64 	%rd64, %rd36, %rd63;
	ld.global.u32 	%r186, [%rd64];
	st.shared.u32 	[%r3+52], %r186;
	add.s32 	%r187, %r159, 14;
	mul.wide.u32 	%rd65, %r187, 4;
	add.s64 	%rd66, %rd36, %rd65;
	ld.global.u32 	%r188, [%rd66];
	st.shared.u32 	[%r3+56], %r188;
	or.b32  	%r189, %r2, %r1;
	setp.ne.s32 	%p1, %r189, 0;
	@%p1 bra 	$L__BB1_2;
	mov.b32 	%r190, 2147483647;
	st.volatile.global.u32 	[best_sol_dis], %r190;
	{ // callseq 0, 0
	.param .b64 param0;
	st.param.b64 	[param0], 60;
	.param .b64 retval0;
	call.uni (retval0), 
	malloc, 
	(
	param0
	);
	ld.param.b64 	%rd67, [retval0];
	} // callseq 0
	st.global.u64 	[best_sol], %rd67;
$L__BB1_2:
	mov.b32 	%r191, 2147483647;
	st.shared.u32 	[_ZZ10tlboKernelPiS_iP17curandStateXORWOWE10global_dis], %r191;
	setp.ne.s32 	%p2, %r1, 0;
	@%p2 bra 	$L__BB1_4;
	mov.b32 	%r192, 2147483647;
	st.shared.u32 	[_ZZ10tlboKernelPiS_iP17curandStateXORWOWE17block_teacher_dis], %r192;
$L__BB1_4:
	cvta.to.global.u64 	%rd69, %rd30;
	bar.sync 	0;
	ld.shared.u32 	%r193, [%r3];
	ld.shared.u32 	%r194, [%r3+4];
	mad.lo.s32 	%r195, %r193, 15, %r194;
	mul.wide.s32 	%rd70, %r195, 4;
	add.s64 	%rd71, %rd69, %rd70;
	ld.global.u32 	%r196, [%rd71];
	ld.shared.u32 	%r197, [%r3+8];
	mad.lo.s32 	%r198, %r194, 15, %r197;
	mul.wide.s32 	%rd72, %r198, 4;
	add.s64 	%rd73, %rd69, %rd72;
	ld.global.u32 	%r199, [%rd73];
	add.s32 	%r200, %r199, %r196;
	ld.shared.u32 	%r201, [%r3+12];
	mad.lo.s32 	%r202, %r197, 15, %r201;
	mul.wide.s32 	%rd74, %r202, 4;
	add.s64 	%rd75, %rd69, %rd74;
	ld.global.u32 	%r203, [%rd75];
	add.s32 	%r204, %r203, %r200;
	ld.shared.u32 	%r205, [%r3+16];
	mad.lo.s32 	%r206, %r201, 15, %r205;
	mul.wide.s32 	%rd76, %r206, 4;
	add.s64 	%rd77, %rd69, %rd76;
	ld.global.u32 	%r207, [%rd77];
	add.s32 	%r208, %r207, %r204;
	ld.shared.u32 	%r209, [%r3+20];
	mad.lo.s32 	%r210, %r205, 15, %r209;
	mul.wide.s32 	%rd78, %r210, 4;
	add.s64 	%rd79, %rd69, %rd78;
	ld.global.u32 	%r211, [%rd79];
	add.s32 	%r212, %r211, %r208;
	ld.shared.u32 	%r213, [%r3+24];
	mad.lo.s32 	%r214, %r209, 15, %r213;
	mul.wide.s32 	%rd80, %r214, 4;
	add.s64 	%rd81, %rd69, %rd80;
	ld.global.u32 	%r215, [%rd81];
	add.s32 	%r216, %r215, %r212;
	ld.shared.u32 	%r217, [%r3+28];
	mad.lo.s32 	%r218, %r213, 15, %r217;
	mul.wide.s32 	%rd82, %r218, 4;
	add.s64 	%rd83, %rd69, %rd82;
	ld.global.u32 	%r219, [%rd83];
	add.s32 	%r220, %r219, %r216;
	ld.shared.u32 	%r221, [%r3+32];
	mad.lo.s32 	%r222, %r217, 15, %r221;
	mul.wide.s32 	%rd84, %r222, 4;
	add.s64 	%rd85, %rd69, %rd84;
	ld.global.u32 	%r223, [%rd85];
	add.s32 	%r224, %r223, %r220;
	ld.shared.u32 	%r225, [%r3+36];
	mad.lo.s32 	%r226, %r221, 15, %r225;
	mul.wide.s32 	%rd86, %r226, 4;
	add.s64 	%rd87, %rd69, %rd86;
	ld.global.u32 	%r227, [%rd87];
	add.s32 	%r228, %r227, %r224;
	ld.shared.u32 	%r229, [%r3+40];
	mad.lo.s32 	%r230, %r225, 15, %r229;
	mul.wide.s32 	%rd88, %r230, 4;
	add.s64 	%rd89, %rd69, %rd88;
	ld.global.u32 	%r231, [%rd89];
	add.s32 	%r232, %r231, %r228;
	ld.shared.u32 	%r233, [%r3+44];
	mad.lo.s32 	%r234, %r229, 15, %r233;
	mul.wide.s32 	%rd90, %r234, 4;
	add.s64 	%rd91, %rd69, %rd90;
	ld.global.u32 	%r235, [%rd91];
	add.s32 	%r236, %r235, %r232;
	ld.shared.u32 	%r237, [%r3+48];
	mad.lo.s32 	%r238, %r233, 15, %r237;
	mul.wide.s32 	%rd92, %r238, 4;
	add.s64 	%rd93, %rd69, %rd92;
	ld.global.u32 	%r239, [%rd93];
	add.s32 	%r240, %r239, %r236;
	ld.shared.u32 	%r241, [%r3+52];
	mad.lo.s32 	%r242, %r237, 15, %r241;
	mul.wide.s32 	%rd94, %r242, 4;
	add.s64 	%rd95, %rd69, %rd94;
	ld.global.u32 	%r243, [%rd95];
	add.s32 	%r244, %r243, %r240;
	ld.shared.u32 	%r245, [%r3+56];
	mad.lo.s32 	%r246, %r241, 15, %r245;
	mul.wide.s32 	%rd96, %r246, 4;
	add.s64 	%rd97, %rd69, %rd96;
	ld.global.u32 	%r247, [%rd97];
	add.s32 	%r248, %r247, %r244;
	shl.b32 	%r249, %r1, 2;
	mov.u32 	%r250, _ZZ10tlboKernelPiS_iP17curandStateXORWOWE7fitness;
	add.s32 	%r4, %r250, %r249;
	st.shared.u32 	[%r4], %r248;
	bar.sync 	0;
	ld.shared.u32 	%r251, [%r4];
	atom.shared.min.s32 	%r252, [_ZZ10tlboKernelPiS_iP17curandStateXORWOWE10global_dis], %r251;
	ld.shared.u32 	%r5, [_ZZ10tlboKernelPiS_iP17curandStateXORWOWE10global_dis];
	setp.eq.s32 	%p3, %r252, %r5;
	@%p3 bra 	$L__BB1_6;
	st.volatile.global.u32 	[best_sol_dis], %r5;
	ld.volatile.global.u32 	%r253, [best_sol_dis];
	st.local.u32 	[%rd3], %r253;
	mov.u64 	%rd98, $str$4;
	cvta.global.u64 	%rd99, %rd98;
	{ // callseq 1, 0
	.param .b64 param0;
	st.param.b64 	[param0], %rd99;
	.param .b64 param1;
	st.param.b64 	[param1], %rd35;
	.param .b32 retval0;
	call.uni (retval0), 
	vprintf, 
	(
	param0, 
	param1
	);
	ld.param.b32 	%r254, [retval0];
	} // callseq 1
	ld.shared.u32 	%r256, [%r3];
	ld.global.u64 	%rd101, [best_sol];
	st.volatile.u32 	[%rd101], %r256;
	ld.shared.u32 	%r257, [%r3+4];
	ld.global.u64 	%rd102, [best_sol];
	st.volatile.u32 	[%rd102+4], %r257;
	ld.shared.u32 	%r258, [%r3+8];
	ld.global.u64 	%rd103, [best_sol];
	st.volatile.u32 	[%rd103+8], %r258;
	ld.shared.u32 	%r259, [%r3+12];
	st.volatile.u32 	[%rd103+12], %r259;
	ld.shared.u32 	%r260, [%r3+16];
	st.volatile.u32 	[%rd103+16], %r260;
	ld.shared.u32 	%r261, [%r3+20];
	st.volatile.u32 	[%rd103+20], %r261;
	ld.shared.u32 	%r262, [%r3+24];
	st.volatile.u32 	[%rd103+24], %r262;
	ld.shared.u32 	%r263, [%r3+28];
	st.volatile.u32 	[%rd103+28], %r263;
	ld.shared.u32 	%r264, [%r3+32];
	st.volatile.u32 	[%rd103+32], %r264;
	ld.shared.u32 	%r265, [%r3+36];
	st.volatile.u32 	[%rd103+36], %r265;
	ld.shared.u32 	%r266, [%r3+40];
	st.volatile.u32 	[%rd103+40], %r266;
	ld.shared.u32 	%r267, [%r3+44];
	st.volatile.u32 	[%rd103+44], %r267;
	ld.shared.u32 	%r268, [%r3+48];
	st.volatile.u32 	[%rd103+48], %r268;
	ld.shared.u32 	%r269, [%r3+52];
	st.volatile.u32 	[%rd103+52], %r269;
	ld.shared.u32 	%r270, [%r3+56];
	st.volatile.u32 	[%rd103+56], %r270;
$L__BB1_6:
	setp.ne.s32 	%p4, %r1, 0;
	bar.sync 	0;
	ld.shared.u32 	%r271, [%r4];
	atom.shared.min.s32 	%r272, [_ZZ10tlboKernelPiS_iP17curandStateXORWOWE17block_teacher_dis], %r271;
	@%p4 bra 	$L__BB1_8;
	ld.shared.u32 	%r273, [_ZZ10tlboKernelPiS_iP17curandStateXORWOWE17block_teacher_dis];
	st.local.v2.u32 	[%rd3], {%r2, %r273};
	mov.u64 	%rd104, $str$6;
	cvta.global.u64 	%rd105, %rd104;
	{ // callseq 2, 0
	.param .b64 param0;
	st.param.b64 	[param0], %rd105;
	.param .b64 param1;
	st.param.b64 	[param1], %rd35;
	.param .b32 retval0;
	call.uni (retval0), 
	vprintf, 
	(
	param0, 
	param1
	);
	ld.param.b32 	%r274, [retval0];
	} // callseq 2
$L__BB1_8:
	setp.ne.s32 	%p5, %r1, 0;
	mov.b32 	%r276, 0;
	st.shared.u32 	[_ZZ10tlboKernelPiS_iP17curandStateXORWOWE4mean], %r276;
	st.shared.u32 	[_ZZ10tlboKernelPiS_iP17curandStateXORWOWE4mean+4], %r276;
	st.shared.u32 	[_ZZ10tlboKernelPiS_iP17curandStateXORWOWE4mean+8], %r276;
	st.shared.u32 	[_ZZ10tlboKernelPiS_iP17curandStateXORWOWE4mean+12], %r276;
	st.shared.u32 	[_ZZ10tlboKernelPiS_iP17curandStateXORWOWE4mean+16], %r276;
	st.shared.u32 	[_ZZ10tlboKernelPiS_iP17curandStateXORWOWE4mean+20], %r276;
	st.shared.u32 	[_ZZ10tlboKernelPiS_iP17curandStateXORWOWE4mean+24], %r276;
	st.shared.u32 	[_ZZ10tlboKernelPiS_iP17curandStateXORWOWE4mean+28], %r276;
	st.shared.u32 	[_ZZ10tlboKernelPiS_iP17curandStateXORWOWE4mean+32], %r276;
	st.shared.u32 	[_ZZ10tlboKernelPiS_iP17curandStateXORWOWE4mean+36], %r276;
	st.shared.u32 	[_ZZ10tlboKernelPiS_iP17curandStateXORWOWE4mean+40], %r276;
	st.shared.u32 	[_ZZ10tlboKernelPiS_iP17curandStateXORWOWE4mean+44], %r276;
	st.shared.u32 	[_ZZ10tlboKernelPiS_iP17curandStateXORWOWE4mean+48], %r276;
	st.shared.u32 	[_ZZ10tlboKernelPiS_iP17curandStateXORWOWE4mean+52], %r276;
	st.shared.u32 	[_ZZ10tlboKernelPiS_iP17curandStateXORWOWE4mean+56], %r276;
	ld.shared.u32 	%r277, [%r3];
	atom.shared.add.u32 	%r278, [_ZZ10tlboKernelPiS_iP17curandStateXORWOWE4mean], %r277;
	ld.shared.u32 	%r279, [%r3+4];
	atom.shared.add.u32 	%r280, [_ZZ10tlboKernelPiS_iP17curandStateXORWOWE4mean+4], %r279;
	ld.shared.u32 	%r281, [%r3+8];
	atom.shared.add.u32 	%r282, [_ZZ10tlboKernelPiS_iP17curandStateXORWOWE4mean+8], %r281;
	ld.shared.u32 	%r283, [%r3+12];
	atom.shared.add.u32 	%r284, [_ZZ10tlboKernelPiS_iP17curandStateXORWOWE4mean+12], %r283;
	ld.shared.u32 	%r285, [%r3+16];
	atom.shared.add.u32 	%r286, [_ZZ10tlboKernelPiS_iP17curandStateXORWOWE4mean+16], %r285;
	ld.shared.u32 	%r287, [%r3+20];
	atom.shared.add.u32 	%r288, [_ZZ10tlboKernelPiS_iP17curandStateXORWOWE4mean+20], %r287;
	ld.shared.u32 	%r289, [%r3+24];
	atom.shared.add.u32 	%r290, [_ZZ10tlboKernelPiS_iP17curandStateXORWOWE4mean+24], %r289;
	ld.shared.u32 	%r291, [%r3+28];
	atom.shared.add.u32 	%r292, [_ZZ10tlboKernelPiS_iP17curandStateXORWOWE4mean+28], %r291;
	ld.shared.u32 	%r293, [%r3+32];
	atom.shared.add.u32 	%r294, [_ZZ10tlboKernelPiS_iP17curandStateXORWOWE4mean+32], %r293;
	ld.shared.u32 	%r295, [%r3+36];
	atom.shared.add.u32 	%r296, [_ZZ10tlboKernelPiS_iP17curandStateXORWOWE4mean+36], %r295;
	ld.shared.u32 	%r297, [%r3+40];
	atom.shared.add.u32 	%r298, [_ZZ10tlboKernelPiS_iP17curandStateXORWOWE4mean+40], %r297;
	ld.shared.u32 	%r299, [%r3+44];
	atom.shared.add.u32 	%r300, [_ZZ10tlboKernelPiS_iP17curandStateXORWOWE4mean+44], %r299;
	ld.shared.u32 	%r301, [%r3+48];
	atom.shared.add.u32 	%r302, [_ZZ10tlboKernelPiS_iP17curandStateXORWOWE4mean+48], %r301;
	ld.shared.u32 	%r303, [%r3+52];
	atom.shared.add.u32 	%r304, [_ZZ10tlboKernelPiS_iP17curandStateXORWOWE4mean+52], %r303;
	ld.shared.u32 	%r305, [%r3+56];
	atom.shared.add.u32 	%r306, [_ZZ10tlboKernelPiS_iP17curandStateXORWOWE4mean+56], %r305;
	bar.sync 	0;
	@%p5 bra 	$L__BB1_49;
	ld.shared.u32 	%r307, [_ZZ10tlboKernelPiS_iP17curandStateXORWOWE4mean];
	shr.s32 	%r308, %r307, 31;
	shr.u32 	%r309, %r308, 30;
	add.s32 	%r310, %r307, %r309;
	shr.s32 	%r6, %r310, 2;
	st.shared.u32 	[_ZZ10tlboKernelPiS_iP17curandStateXORWOWE4mean], %r6;
	ld.shared.u32 	%r311, [_ZZ10tlboKernelPiS_iP17curandStateXORWOWE4mean+4];
	shr.s32 	%r312, %r311, 31;
	shr.u32 	%r313, %r312, 30;
	add.s32 	%r314, %r311, %r313;
	shr.s32 	%r7, %r314, 2;
	st.shared.u32 	[_ZZ10tlboKernelPiS_iP17curandStateXORWOWE4mean+4], %r7;
	ld.shared.u32 	%r315, [_ZZ10tlboKernelPiS_iP17curandStateXORWOWE4mean+8];
	shr.s32 	%r316, %r315, 31;
	shr.u32 	%r317, %r316, 30;
	add.s32 	%r318, %r315, %r317;
	shr.s32 	%r8, %r318, 2;
	st.shared.u32 	[_ZZ10tlboKernelPiS_iP17curandStateXORWOWE4mean+8], %r8;
	ld.shared.u32 	%r319, [_ZZ10tlboKernelPiS_iP17curandStateXORWOWE4mean+12];
	shr.s32 	%r320, %r319, 31;
	shr.u32 	%r321, %r320, 30;
	add.s32 	%r322, %r319, %r321;
	shr.s32 	%r9, %r322, 2;
	st.shared.u32 	[_ZZ10tlboKernelPiS_iP17curandStateXORWOWE4mean+12], %r9;
	ld.shared.u32 	%r323, [_ZZ10tlboKernelPiS_iP17curandStateXORWOWE4mean+16];
	shr.s32 	%r324, %r323, 31;
	shr.u32 	%r325, %r324, 30;
	add.s32 	%r326, %r323, %r325;
	shr.s32 	%r10, %r326, 2;
	st.shared.u32 	[_ZZ10tlboKernelPiS_iP17curandStateXORWOWE4mean+16], %r10;
	ld.shared.u32 	%r327, [_ZZ10tlboKernelPiS_iP17curandStateXORWOWE4mean+20];
	shr.s32 	%r328, %r327, 31;
	shr.u32 	%r329, %r328, 30;
	add.s32 	%r330, %r327, %r329;
	shr.s32 	%r11, %r330, 2;
	st.shared.u32 	[_ZZ10tlboKernelPiS_iP17curandStateXORWOWE4mean+20], %r11;
	ld.shared.u32 	%r331, [_ZZ10tlboKernelPiS_iP17curandStateXORWOWE4mean+24];
	shr.s32 	%r332, %r331, 31;
	shr.u32 	%r333, %r332, 30;
	add.s32 	%r334, %r331, %r333;
	shr.s32 	%r12, %r334, 2;
	st.shared.u32 	[_ZZ10tlboKernelPiS_iP17curandStateXORWOWE4mean+24], %r12;
	ld.shared.u32 	%r335, [_ZZ10tlboKernelPiS_iP17curandStateXORWOWE4mean+28];
	shr.s32 	%r336, %r335, 31;
	shr.u32 	%r337, %r336, 30;
	add.s32 	%r338, %r335, %r337;
	shr.s32 	%r13, %r338, 2;
	st.shared.u32 	[_ZZ10tlboKernelPiS_iP17curandStateXORWOWE4mean+28], %r13;
	ld.shared.u32 	%r339, [_ZZ10tlboKernelPiS_iP17curandStateXORWOWE4mean+32];
	shr.s32 	%r340, %r339, 31;
	shr.u32 	%r341, %r340, 30;
	add.s32 	%r342, %r339, %r341;
	shr.s32 	%r14, %r342, 2;
	st.shared.u32 	[_ZZ10tlboKernelPiS_iP17curandStateXORWOWE4mean+32], %r14;
	ld.shared.u32 	%r343, [_ZZ10tlboKernelPiS_iP17curandStateXORWOWE4mean+36];
	shr.s32 	%r344, %r343, 31;
	shr.u32 	%r345, %r344, 30;
	add.s32 	%r346, %r343, %r345;
	shr.s32 	%r15, %r346, 2;
	st.shared.u32 	[_ZZ10tlboKernelPiS_iP17curandStateXORWOWE4mean+36], %r15;
	ld.shared.u32 	%r347, [_ZZ10tlboKernelPiS_iP17curandStateXORWOWE4mean+40];
	shr.s32 	%r348, %r347, 31;
	shr.u32 	%r349, %r348, 30;
	add.s32 	%r350, %r347, %r349;
	shr.s32 	%r16, %r350, 2;
	st.shared.u32 	[_ZZ10tlboKernelPiS_iP17curandStateXORWOWE4mean+40], %r16;
	ld.shared.u32 	%r351, [_ZZ10tlboKernelPiS_iP17curandStateXORWOWE4mean+44];
	shr.s32 	%r352, %r351, 31;
	shr.u32 	%r353, %r352, 30;
	add.s32 	%r354, %r351, %r353;
	shr.s32 	%r17, %r354, 2;
	st.shared.u32 	[_ZZ10tlboKernelPiS_iP17curandStateXORWOWE4mean+44], %r17;
	ld.shared.u32 	%r355, [_ZZ10tlboKernelPiS_iP17curandStateXORWOWE4mean+48];
	shr.s32 	%r356, %r355, 31;
	shr.u32 	%r357, %r356, 30;
	add.s32 	%r358, %r355, %r357;
	shr.s32 	%r18, %r358, 2;
	st.shared.u32 	[_ZZ10tlboKernelPiS_iP17curandStateXORWOWE4mean+48], %r18;
	ld.shared.u32 	%r359, [_ZZ10tlboKernelPiS_iP17curandStateXORWOWE4mean+52];
	shr.s32 	%r360, %r359, 31;
	shr.u32 	%r361, %r360, 30;
	add.s32 	%r362, %r359, %r361;
	shr.s32 	%r363, %r362, 2;
	st.shared.u32 	[_ZZ10tlboKernelPiS_iP17curandStateXORWOWE4mean+52], %r363;
	ld.shared.u32 	%r364, [_ZZ10tlboKernelPiS_iP17curandStateXORWOWE4mean+56];
	shr.s32 	%r365, %r364, 31;
	shr.u32 	%r366, %r365, 30;
	add.s32 	%r367, %r364, %r366;
	shr.s32 	%r368, %r367, 2;
	st.shared.u32 	[_ZZ10tlboKernelPiS_iP17curandStateXORWOWE4mean+56], %r368;
	mov.b32 	%r369, -1;
	st.local.u32 	[%rd1], %r369;
	st.local.u32 	[%rd1+4], %r369;
	st.local.u32 	[%rd1+8], %r369;
	st.local.u32 	[%rd1+12], %r369;
	st.local.u32 	[%rd1+16], %r369;
	st.local.u32 	[%rd1+20], %r369;
	st.local.u32 	[%rd1+24], %r369;
	st.local.u32 	[%rd1+28], %r369;
	st.local.u32 	[%rd1+32], %r369;
	st.local.u32 	[%rd1+36], %r369;
	st.local.u32 	[%rd1+40], %r369;
	st.local.u32 	[%rd1+44], %r369;
	st.local.u32 	[%rd1+48], %r369;
	st.local.u32 	[%rd1+52], %r369;
	st.local.u32 	[%rd1+56], %r369;
	mov.b32 	%r370, 0;
	st.local.u32 	[%rd2], %r370;
	st.local.u32 	[%rd2+4], %r370;
	st.local.u32 	[%rd2+8], %r370;
	st.local.u32 	[%rd2+12], %r370;
	st.local.u32 	[%rd2+16], %r370;
	st.local.u32 	[%rd2+20], %r370;
	st.local.u32 	[%rd2+24], %r370;
	st.local.u32 	[%rd2+28], %r370;
	st.local.u32 	[%rd2+32], %r370;
	st.local.u32 	[%rd2+36], %r370;
	st.local.u32 	[%rd2+40], %r370;
	st.local.u32 	[%rd2+44], %r370;
	st.local.u32 	[%rd2+48], %r370;
	st.local.u32 	[%rd2+52], %r370;
	st.local.u32 	[%rd2+56], %r370;
	mul.wide.s32 	%rd107, %r6, 4;
	add.s64 	%rd4, %rd2, %rd107;
	ld.local.u32 	%r371, [%rd4];
	add.s32 	%r372, %r371, 1;
	st.local.u32 	[%rd4], %r372;
	mul.wide.s32 	%rd108, %r7, 4;
	add.s64 	%rd5, %rd2, %rd108;
	ld.local.u32 	%r373, [%rd5];
	add.s32 	%r374, %r373, 1;
	st.local.u32 	[%rd5], %r374;
	mul.wide.s32 	%rd109, %r8, 4;
	add.s64 	%rd6, %rd2, %rd109;
	ld.local.u32 	%r375, [%rd6];
	add.s32 	%r376, %r375, 1;
	st.local.u32 	[%rd6], %r376;
	mul.wide.s32 	%rd110, %r9, 4;
	add.s64 	%rd7, %rd2, %rd110;
	ld.local.u32 	%r377, [%rd7];
	add.s32 	%r378, %r377, 1;
	st.local.u32 	[%rd7], %r378;
	mul.wide.s32 	%rd111, %r10, 4;
	add.s64 	%rd112, %rd2, %rd111;
	ld.local.u32 	%r379, [%rd112];
	add.s32 	%r380, %r379, 1;
	st.local.u32 	[%rd112], %r380;
	mul.wide.s32 	%rd113, %r11, 4;
	add.s64 	%rd114, %rd2, %rd113;
	ld.local.u32 	%r381, [%rd114];
	add.s32 	%r382, %r381, 1;
	st.local.u32 	[%rd114], %r382;
	mul.wide.s32 	%rd115, %r12, 4;
	add.s64 	%rd116, %rd2, %rd115;
	ld.local.u32 	%r383, [%rd116];
	add.s32 	%r384, %r383, 1;
	st.local.u32 	[%rd116], %r384;
	mul.wide.s32 	%rd117, %r13, 4;
	add.s64 	%rd118, %rd2, %rd117;
	ld.local.u32 	%r385, [%rd118];
	add.s32 	%r386, %r385, 1;
	st.local.u32 	[%rd118], %r386;
	mul.wide.s32 	%rd119, %r14, 4;
	add.s64 	%rd8, %rd2, %rd119;
	ld.local.u32 	%r387, [%rd8];
	add.s32 	%r388, %r387, 1;
	st.local.u32 	[%rd8], %r388;
	mul.wide.s32 	%rd120, %r15, 4;
	add.s64 	%rd9, %rd2, %rd120;
	ld.local.u32 	%r389, [%rd9];
	add.s32 	%r390, %r389, 1;
	st.local.u32 	[%rd9], %r390;
	mul.wide.s32 	%rd121, %r16, 4;
	add.s64 	%rd10, %rd2, %rd121;
	ld.local.u32 	%r391, [%rd10];
	add.s32 	%r392, %r391, 1;
	st.local.u32 	[%rd10], %r392;
	mul.wide.s32 	%rd122, %r17, 4;
	add.s64 	%rd11, %rd2, %rd122;
	ld.local.u32 	%r393, [%rd11];
	add.s32 	%r394, %r393, 1;
	st.local.u32 	[%rd11], %r394;
	mul.wide.s32 	%rd123, %r18, 4;
	add.s64 	%rd124, %rd2, %rd123;
	ld.local.u32 	%r395, [%rd124];
	add.s32 	%r396, %r395, 1;
	st.local.u32 	[%rd124], %r396;
	mul.wide.s32 	%rd125, %r363, 4;
	add.s64 	%rd12, %rd2, %rd125;
	ld.local.u32 	%r397, [%rd12];
	add.s32 	%r398, %r397, 1;
	st.local.u32 	[%rd12], %r398;
	mul.wide.s32 	%rd126, %r368, 4;
	add.s64 	%rd127, %rd2, %rd126;
	ld.local.u32 	%r399, [%rd127];
	add.s32 	%r400, %r399, 1;
	setp.gt.s32 	%p6, %r399, 0;
	selp.b32 	%r401, -1, %r400, %p6;
	selp.b32 	%r19, %r368, -1, %p6;
	setp.eq.s32 	%p7, %r401, 1;
	selp.b32 	%r402, -1, %r401, %p7;
	selp.b32 	%r20, %r368, -1, %p7;
	st.local.u32 	[%rd127], %r402;
	ld.local.u32 	%r403, [%rd12];
	setp.gt.s32 	%p8, %r403, 1;
	selp.b32 	%r404, -1, %r403, %p8;
	selp.b32 	%r21, %r363, -1, %p8;
	setp.eq.s32 	%p9, %r404, 1;
	selp.b32 	%r22, -1, %r404, %p9;
	selp.b32 	%r23, %r363, -1, %p9;
	or.pred  	%p10, %p8, %p9;
	not.pred 	%p11, %p10;
	@%p11 bra 	$L__BB1_11;
	st.local.u32 	[%rd12], %r22;
$L__BB1_11:
	ld.local.u32 	%r24, [%rd124];
	setp.lt.s32 	%p12, %r24, 1;
	selp.b32 	%r405, %r24, -1, %p12;
	st.local.u32 	[%rd124], %r405;
	ld.local.u32 	%r25, [%rd11];
	setp.lt.s32 	%p13, %r25, 1;
	selp.b32 	%r406, %r25, -1, %p13;
	st.local.u32 	[%rd11], %r406;
	ld.local.u32 	%r26, [%rd10];
	setp.lt.s32 	%p14, %r26, 1;
	selp.b32 	%r407, %r26, -1, %p14;
	st.local.u32 	[%rd10], %r407;
	ld.local.u32 	%r27, [%rd9];
	setp.lt.s32 	%p15, %r27, 1;
	selp.b32 	%r408, %r27, -1, %p15;
	st.local.u32 	[%rd9], %r408;
	ld.local.u32 	%r28, [%rd8];
	setp.lt.s32 	%p16, %r28, 1;
	selp.b32 	%r409, %r28, -1, %p16;
	st.local.u32 	[%rd8], %r409;
	ld.local.u32 	%r29, [%rd118];
	setp.lt.s32 	%p17, %r29, 1;
	selp.b32 	%r410, %r29, -1, %p17;
	st.local.u32 	[%rd118], %r410;
	ld.local.u32 	%r30, [%rd116];
	setp.lt.s32 	%p18, %r30, 1;
	selp.b32 	%r411, %r30, -1, %p18;
	st.local.u32 	[%rd116], %r411;
	mul.wide.s32 	%rd134, %r11, 4;
	add.s64 	%rd135, %rd2, %rd134;
	ld.local.u32 	%r31, [%rd135];
	setp.lt.s32 	%p19, %r31, 1;
	selp.b32 	%r412, %r31, -1, %p19;
	st.local.u32 	[%rd135], %r412;
	mul.wide.s32 	%rd136, %r10, 4;
	add.s64 	%rd137, %rd2, %rd136;
	ld.local.u32 	%r32, [%rd137];
	setp.lt.s32 	%p20, %r32, 1;
	selp.b32 	%r413, %r32, -1, %p20;
	st.local.u32 	[%rd137], %r413;
	ld.local.u32 	%r33, [%rd7];
	setp.lt.s32 	%p21, %r33, 1;
	selp.b32 	%r414, %r33, -1, %p21;
	st.local.u32 	[%rd7], %r414;
	ld.local.u32 	%r34, [%rd6];
	setp.lt.s32 	%p22, %r34, 1;
	selp.b32 	%r415, %r34, -1, %p22;
	st.local.u32 	[%rd6], %r415;
	ld.local.u32 	%r35, [%rd5];
	setp.lt.s32 	%p23, %r35, 1;
	selp.b32 	%r416, %r35, -1, %p23;
	st.local.u32 	[%rd5], %r416;
	ld.local.u32 	%r36, [%rd4];
	setp.lt.s32 	%p24, %r36, 1;
	selp.b32 	%r417, %r36, -1, %p24;
	st.local.u32 	[%rd4], %r417;
	ld.local.u32 	%r418, [%rd2];
	setp.ne.s32 	%p25, %r418, 0;
	@%p25 bra 	$L__BB1_13;
	mov.b32 	%r419, 0;
	st.local.u32 	[%rd1], %r419;
$L__BB1_13:
	ld.local.u32 	%r420, [%rd2+4];
	setp.ne.s32 	%p26, %r420, 0;
	@%p26 bra 	$L__BB1_15;
	mov.b32 	%r421, 1;
	st.local.u32 	[%rd1+4], %r421;
$L__BB1_15:
	ld.local.u32 	%r422, [%rd2+8];
	setp.ne.s32 	%p27, %r422, 0;
	@%p27 bra 	$L__BB1_17;
	mov.b32 	%r423, 2;
	st.local.u32 	[%rd1+8], %r423;
$L__BB1_17:
	ld.local.u32 	%r424, [%rd2+12];
	setp.ne.s32 	%p28, %r424, 0;
	@%p28 bra 	$L__BB1_19;
	mov.b32 	%r425, 3;
	st.local.u32 	[%rd1+12], %r425;
$L__BB1_19:
	ld.local.u32 	%r426, [%rd2+16];
	setp.ne.s32 	%p29, %r426, 0;
	@%p29 bra 	$L__BB1_21;
	mov.b32 	%r427, 4;
	st.local.u32 	[%rd1+16], %r427;
$L__BB1_21:
	ld.local.u32 	%r428, [%rd2+20];
	setp.ne.s32 	%p30, %r428, 0;
	@%p30 bra 	$L__BB1_23;
	mov.b32 	%r429, 5;
	st.local.u32 	[%rd1+20], %r429;
$L__BB1_23:
	ld.local.u32 	%r430, [%rd2+24];
	setp.ne.s32 	%p31, %r430, 0;
	@%p31 bra 	$L__BB1_25;
	mov.b32 	%r431, 6;
	st.local.u32 	[%rd1+24], %r431;
$L__BB1_25:
	ld.local.u32 	%r432, [%rd2+28];
	setp.ne.s32 	%p32, %r432, 0;
	@%p32 bra 	$L__BB1_27;
	mov.b32 	%r433, 7;
	st.local.u32 	[%rd1+28], %r433;
$L__BB1_27:
	ld.local.u32 	%r434, [%rd2+32];
	setp.ne.s32 	%p33, %r434, 0;
	@%p33 bra 	$L__BB1_29;
	mov.b32 	%r435, 8;
	st.local.u32 	[%rd1+32], %r435;
$L__BB1_29:
	ld.local.u32 	%r436, [%rd2+36];
	setp.ne.s32 	%p34, %r436, 0;
	@%p34 bra 	$L__BB1_31;
	mov.b32 	%r437, 9;
	st.local.u32 	[%rd1+36], %r437;
$L__BB1_31:
	ld.local.u32 	%r438, [%rd2+40];
	setp.ne.s32 	%p35, %r438, 0;
	@%p35 bra 	$L__BB1_33;
	mov.b32 	%r439, 10;
	st.local.u32 	[%rd1+40], %r439;
$L__BB1_33:
	ld.local.u32 	%r440, [%rd2+44];
	setp.ne.s32 	%p36, %r440, 0;
	@%p36 bra 	$L__BB1_35;
	mov.b32 	%r441, 11;
	st.local.u32 	[%rd1+44], %r441;
$L__BB1_35:
	ld.local.u32 	%r442, [%rd2+48];
	setp.ne.s32 	%p37, %r442, 0;
	@%p37 bra 	$L__BB1_37;
	mov.b32 	%r443, 12;
	st.local.u32 	[%rd1+48], %r443;
$L__BB1_37:
	ld.local.u32 	%r444, [%rd2+52];
	setp.ne.s32 	%p38, %r444, 0;
	@%p38 bra 	$L__BB1_39;
	mov.b32 	%r445, 13;
	st.local.u32 	[%rd1+52], %r445;
$L__BB1_39:
	ld.local.u32 	%r446, [%rd2+56];
	setp.ne.s32 	%p39, %r446, 0;
	@%p39 bra 	$L__BB1_41;
	mov.b32 	%r447, 14;
	st.local.u32 	[%rd1+56], %r447;
$L__BB1_41:
	setp.lt.s32 	%p40, %r24, 2;
	selp.b32 	%r449, -1, %r18, %p40;
	setp.lt.s32 	%p41, %r25, 2;
	selp.b32 	%r450, -1, %r17, %p41;
	setp.lt.s32 	%p42, %r26, 2;
	selp.b32 	%r451, -1, %r16, %p42;
	setp.lt.s32 	%p43, %r27, 2;
	selp.b32 	%r452, -1, %r15, %p43;
	setp.lt.s32 	%p44, %r28, 2;
	selp.b32 	%r453, -1, %r14, %p44;
	setp.lt.s32 	%p45, %r29, 2;
	selp.b32 	%r454, -1, %r13, %p45;
	setp.lt.s32 	%p46, %r30, 2;
	selp.b32 	%r455, -1, %r12, %p46;
	setp.lt.s32 	%p47, %r31, 2;
	selp.b32 	%r456, -1, %r11, %p47;
	setp.lt.s32 	%p48, %r32, 2;
	selp.b32 	%r457, -1, %r10, %p48;
	setp.lt.s32 	%p49, %r33, 2;
	selp.b32 	%r458, -1, %r9, %p49;
	setp.lt.s32 	%p50, %r34, 2;
	selp.b32 	%r459, -1, %r8, %p50;
	setp.lt.s32 	%p51, %r35, 2;
	selp.b32 	%r460, -1, %r7, %p51;
	setp.lt.s32 	%p52, %r36, 2;
	selp.b32 	%r461, -1, %r6, %p52;
	{ // callseq 3, 0
	.param .b64 param0;
	st.param.b64 	[param0], 60;
	.param .b64 retval0;
	call.uni (retval0), 
	malloc, 
	(
	param0
	);
	ld.param.b64 	%rd138, [retval0];
	} // callseq 3
	setp.eq.s32 	%p53, %r461, -1;
	setp.eq.s32 	%p54, %r36, 1;
	selp.b32 	%r462, %r6, -1, %p54;
	selp.b32 	%r463, %r462, %r461, %p53;
	st.u32 	[%rd138], %r463;
	setp.eq.s32 	%p55, %r460, -1;
	setp.eq.s32 	%p56, %r35, 1;
	selp.b32 	%r464, %r7, -1, %p56;
	selp.b32 	%r465, %r464, %r460, %p55;
	st.u32 	[%rd138+4], %r465;
	setp.eq.s32 	%p57, %r459, -1;
	setp.eq.s32 	%p58, %r34, 1;
	selp.b32 	%r466, %r8, -1, %p58;
	selp.b32 	%r467, %r466, %r459, %p57;
	st.u32 	[%rd138+8], %r467;
	setp.eq.s32 	%p59, %r458, -1;
	setp.eq.s32 	%p60, %r33, 1;
	selp.b32 	%r468, %r9, -1, %p60;
	selp.b32 	%r469, %r468, %r458, %p59;
	st.u32 	[%rd138+12], %r469;
	setp.eq.s32 	%p61, %r457, -1;
	setp.eq.s32 	%p62, %r32, 1;
	selp.b32 	%r470, %r10, -1, %p62;
	selp.b32 	%r471, %r470, %r457, %p61;
	st.u32 	[%rd138+16], %r471;
	setp.eq.s32 	%p63, %r456, -1;
	setp.eq.s32 	%p64, %r31, 1;
	selp.b32 	%r472, %r11, -1, %p64;
	selp.b32 	%r473, %r472, %r456, %p63;
	st.u32 	[%rd138+20], %r473;
	setp.eq.s32 	%p65, %r455, -1;
	setp.eq.s32 	%p66, %r30, 1;
	selp.b32 	%r474, %r12, -1, %p66;
	selp.b32 	%r475, %r474, %r455, %p65;
	st.u32 	[%rd138+24], %r475;
	setp.eq.s32 	%p67, %r454, -1;
	setp.eq.s32 	%p68, %r29, 1;
	selp.b32 	%r476, %r13, -1, %p68;
	selp.b32 	%r477, %r476, %r454, %p67;
	st.u32 	[%rd138+28], %r477;
	setp.eq.s32 	%p69, %r453, -1;
	setp.eq.s32 	%p70, %r28, 1;
	selp.b32 	%r478, %r14, -1, %p70;
	selp.b32 	%r479, %r478, %r453, %p69;
	st.u32 	[%rd138+32], %r479;
	setp.eq.s32 	%p71, %r452, -1;
	setp.eq.s32 	%p72, %r27, 1;
	selp.b32 	%r480, %r15, -1, %p72;
	selp.b32 	%r481, %r480, %r452, %p71;
	st.u32 	[%rd138+36], %r481;
	setp.eq.s32 	%p73, %r451, -1;
	setp.eq.s32 	%p74, %r26, 1;
	selp.b32 	%r482, %r16, -1, %p74;
	selp.b32 	%r483, %r482, %r451, %p73;
	st.u32 	[%rd138+40], %r483;
	setp.eq.s32 	%p75, %r450, -1;
	setp.eq.s32 	%p76, %r25, 1;
	selp.b32 	%r484, %r17, -1, %p76;
	selp.b32 	%r485, %r484, %r450, %p75;
	st.u32 	[%rd138+44], %r485;
	setp.eq.s32 	%p77, %r449, -1;
	setp.eq.s32 	%p78, %r24, 1;
	selp.b32 	%r486, %r18, -1, %p78;
	selp.b32 	%r487, %r486, %r449, %p77;
	st.u32 	[%rd138+48], %r487;
	setp.eq.s32 	%p79, %r21, -1;
	selp.b32 	%r488, %r23, %r21, %p79;
	st.u32 	[%rd138+52], %r488;
	setp.eq.s32 	%p80, %r19, -1;
	selp.b32 	%r489, %r20, %r19, %p80;
	st.u32 	[%rd138+56], %r489;
	mov.b32 	%r814, 0;
	mov.u32 	%r813, %r814;
$L__BB1_42:
	mul.wide.s32 	%rd139, %r814, 4;
	add.s64 	%rd140, %rd1, %rd139;
	ld.local.u32 	%r39, [%rd140];
	setp.ne.s32 	%p81, %r39, -1;
	@%p81 bra 	$L__BB1_44;
	add.s32 	%r814, %r814, 1;
	bra.uni 	$L__BB1_47;
$L__BB1_44:
	mul.wide.s32 	%rd141, %r813, 4;
	add.s64 	%rd14, %rd138, %rd141;
	ld.u32 	%r490, [%rd14];
	setp.ne.s32 	%p82, %r490, -1;
	@%p82 bra 	$L__BB1_46;
	st.u32 	[%rd14], %r39;
	add.s32 	%r813, %r813, 1;
	add.s32 	%r814, %r814, 1;
	bra.uni 	$L__BB1_47;
$L__BB1_46:
	add.s32 	%r813, %r813, 1;
$L__BB1_47:
	setp.lt.s32 	%p83, %r814, 15;
	@%p83 bra 	$L__BB1_42;
	ld.u32 	%r491, [%rd138];
	st.shared.u32 	[_ZZ10tlboKernelPiS_iP17curandStateXORWOWE4mean], %r491;
	ld.u32 	%r492, [%rd138+4];
	st.shared.u32 	[_ZZ10tlboKernelPiS_iP17curandStateXORWOWE4mean+4], %r492;
	ld.u32 	%r493, [%rd138+8];
	st.shared.u32 	[_ZZ10tlboKernelPiS_iP17curandStateXORWOWE4mean+8], %r493;
	ld.u32 	%r494, [%rd138+12];
	st.shared.u32 	[_ZZ10tlboKernelPiS_iP17curandStateXORWOWE4mean+12], %r494;
	ld.u32 	%r495, [%rd138+16];
	st.shared.u32 	[_ZZ10tlboKernelPiS_iP17curandStateXORWOWE4mean+16], %r495;
	ld.u32 	%r496, [%rd138+20];
	st.shared.u32 	[_ZZ10tlboKernelPiS_iP17curandStateXORWOWE4mean+20], %r496;
	ld.u32 	%r497, [%rd138+24];
	st.shared.u32 	[_ZZ10tlboKernelPiS_iP17curandStateXORWOWE4mean+24], %r497;
	ld.u32 	%r498, [%rd138+28];
	st.shared.u32 	[_ZZ10tlboKernelPiS_iP17curandStateXORWOWE4mean+28], %r498;
	ld.u32 	%r499, [%rd138+32];
	st.shared.u32 	[_ZZ10tlboKernelPiS_iP17curandStateXORWOWE4mean+32], %r499;
	ld.u32 	%r500, [%rd138+36];
	st.shared.u32 	[_ZZ10tlboKernelPiS_iP17curandStateXORWOWE4mean+36], %r500;
	ld.u32 	%r501, [%rd138+40];
	st.shared.u32 	[_ZZ10tlboKernelPiS_iP17curandStateXORWOWE4mean+40], %r501;
	ld.u32 	%r502, [%rd138+44];
	st.shared.u32 	[_ZZ10tlboKernelPiS_iP17curandStateXORWOWE4mean+44], %r502;
	ld.u32 	%r503, [%rd138+48];
	st.shared.u32 	[_ZZ10tlboKernelPiS_iP17curandStateXORWOWE4mean+48], %r503;
	ld.u32 	%r504, [%rd138+52];
	st.shared.u32 	[_ZZ10tlboKernelPiS_iP17curandStateXORWOWE4mean+52], %r504;
	ld.u32 	%r505, [%rd138+56];
	st.shared.u32 	[_ZZ10tlboKernelPiS_iP17curandStateXORWOWE4mean+56], %r505;
$L__BB1_49:
	ld.param.u64 	%rd203, [_Z10tlboKernelPiS_iP17curandStateXORWOW_param_3];
	mov.u32 	%r506, %tid.x;
	setp.ne.s32 	%p84, %r506, 0;
	cvta.to.global.u64 	%rd15, %rd203;
	mul.wide.u32 	%rd142, %r506, 48;
	add.s64 	%rd143, %rd15, %rd142;
	ld.global.v2.u32 	{%r507, %r508}, [%rd143];
	shr.u32 	%r509, %r508, 2;
	xor.b32  	%r510, %r509, %r508;
	ld.global.v2.u32 	{%r511, %r512}, [%rd143+8];
	ld.global.v2.u32 	{%r513, %r514}, [%rd143+16];
	st.global.v2.u32 	[%rd143+8], {%r512, %r513};
	shl.b32 	%r515, %r514, 4;
	shl.b32 	%r516, %r510, 1;
	xor.b32  	%r517, %r516, %r515;
	xor.b32  	%r518, %r517, %r510;
	xor.b32  	%r519, %r518, %r514;
	st.global.v2.u32 	[%rd143+16], {%r514, %r519};
	add.s32 	%r520, %r507, 362437;
	st.global.v2.u32 	[%rd143], {%r520, %r511};
	add.s32 	%r46, %r519, %r520;
	bar.sync 	0;
	@%p84 bra 	$L__BB1_108;
	cvt.rn.f32.u32 	%f1, %r46;
	fma.rn.f32 	%f2, %f1, 0f2F800000, 0f2F000000;
	{ // callseq 4, 0
	.param .b64 param0;
	st.param.b64 	[param0], 60;
	.param .b64 retval0;
	call.uni (retval0), 
	malloc, 
	(
	param0
	);
	ld.param.b64 	%rd144, [retval0];
	} // callseq 4
	ld.shared.u32 	%r521, [_ZZ10tlboKernelPiS_iP17curandStateXORWOWE6subPop];
	st.u32 	[%rd144], %r521;
	ld.shared.u32 	%r522, [_ZZ10tlboKernelPiS_iP17curandStateXORWOWE6subPop+4];
	st.u32 	[%rd144+4], %r522;
	ld.shared.u32 	%r523, [_ZZ10tlboKernelPiS_iP17curandStateXORWOWE6subPop+8];
	st.u32 	[%rd144+8], %r523;
	ld.shared.u32 	%r524, [_ZZ10tlboKernelPiS_iP17curandStateXORWOWE6subPop+12];
	st.u32 	[%rd144+12], %r524;
	ld.shared.u32 	%r525, [_ZZ10tlboKernelPiS_iP17curandStateXORWOWE6subPop+16];
	st.u32 	[%rd144+16], %r525;
	ld.shared.u32 	%r526, [_ZZ10tlboKernelPiS_iP17curandStateXORWOWE6subPop+20];
	st.u32 	[%rd144+20], %r526;
	ld.shared.u32 	%r527, [_ZZ10tlboKernelPiS_iP17curandStateXORWOWE6subPop+24];
	st.u32 	[%rd144+24], %r527;
	ld.shared.u32 	%r528, [_ZZ10tlboKernelPiS_iP17curandStateXORWOWE6subPop+28];
	st.u32 	[%rd144+28], %r528;
	ld.shared.u32 	%r529, [_ZZ10tlboKernelPiS_iP17curandStateXORWOWE6subPop+32];
	st.u32 	[%rd144+32], %r529;
	ld.shared.u32 	%r530, [_ZZ10tlboKernelPiS_iP17curandStateXORWOWE6subPop+36];
	st.u32 	[%rd144+36], %r530;
	ld.shared.u32 	%r531, [_ZZ10tlboKernelPiS_iP17curandStateXORWOWE6subPop+40];
	st.u32 	[%rd144+40], %r531;
	ld.shared.u32 	%r532, [_ZZ10tlboKernelPiS_iP17curandStateXORWOWE6subPop+44];
	st.u32 	[%rd144+44], %r532;
	ld.shared.u32 	%r533, [_ZZ10tlboKernelPiS_iP17curandStateXORWOWE6subPop+48];
	st.u32 	[%rd144+48], %r533;
	ld.shared.u32 	%r534, [_ZZ10tlboKernelPiS_iP17curandStateXORWOWE6subPop+52];
	st.u32 	[%rd144+52], %r534;
	ld.shared.u32 	%r535, [_ZZ10tlboKernelPiS_iP17curandStateXORWOWE6subPop+56];
	st.u32 	[%rd144+56], %r535;
	mul.f32 	%f3, %f2, 0f42C80000;
	cvt.rzi.s32.f32 	%r536, %f3;
	mul.hi.s32 	%r537, %r536, -2004318071;
	add.s32 	%r538, %r537, %r536;
	shr.u32 	%r539, %r538, 31;
	shr.s32 	%r540, %r538, 3;
	add.s32 	%r541, %r540, %r539;
	mul.lo.s32 	%r542, %r541, 15;
	sub.s32 	%r543, %r536, %r542;
	ld.global.v2.u32 	{%r544, %r545}, [%rd15];
	shr.u32 	%r546, %r545, 2;
	xor.b32  	%r547, %r546, %r545;
	ld.global.v2.u32 	{%r825, %r824}, [%rd15+8];
	ld.global.v2.u32 	{%r823, %r822}, [%rd15+16];
	st.global.v2.u32 	[%rd15+8], {%r824, %r823};
	shl.b32 	%r548, %r822, 4;
	shl.b32 	%r549, %r547, 1;
	xor.b32  	%r550, %r549, %r548;
	xor.b32  	%r551, %r550, %r547;
	xor.b32  	%r821, %r551, %r822;
	st.global.v2.u32 	[%rd15+16], {%r822, %r821};
	add.s32 	%r820, %r544, 362437;
	st.global.v2.u32 	[%rd15], {%r820, %r825};
	add.s32 	%r552, %r821, %r820;
	cvt.rn.f32.u32 	%f4, %r552;
	fma.rn.f32 	%f5, %f4, 0f2F800000, 0f2F000000;
	mul.f32 	%f6, %f5, 0f42C80000;
	cvt.rzi.s32.f32 	%r553, %f6;
	mul.hi.s32 	%r554, %r553, -2004318071;
	add.s32 	%r555, %r554, %r553;
	shr.u32 	%r556, %r555, 31;
	shr.s32 	%r557, %r555, 3;
	add.s32 	%r558, %r557, %r556;
	mul.lo.s32 	%r559, %r558, 15;
	sub.s32 	%r560, %r553, %r559;
	min.s32 	%r819, %r543, %r560;
	max.s32 	%r816, %r543, %r560;
	setp.lt.s32 	%p85, %r819, %r816;
	@%p85 bra 	$L__BB1_53;
$L__BB1_51:
	mov.u32 	%r69, %r823;
	mov.u32 	%r68, %r822;
	mov.u32 	%r823, %r821;
	shr.u32 	%r561, %r825, 2;
	xor.b32  	%r562, %r561, %r825;
	shl.b32 	%r563, %r823, 4;
	shl.b32 	%r564, %r562, 1;
	xor.b32  	%r565, %r564, %r563;
	xor.b32  	%r566, %r565, %r562;
	xor.b32  	%r822, %r566, %r823;
	add.s32 	%r567, %r820, %r822;
	add.s32 	%r568, %r567, 362437;
	cvt.rn.f32.u32 	%f7, %r568;
	fma.rn.f32 	%f8, %f7, 0f2F800000, 0f2F000000;
	mul.f32 	%f9, %f8, 0f42C80000;
	cvt.rzi.s32.f32 	%r569, %f9;
	mul.hi.s32 	%r570, %r569, -2004318071;
	add.s32 	%r571, %r570, %r569;
	shr.u32 	%r572, %r571, 31;
	shr.s32 	%r573, %r571, 3;
	add.s32 	%r574, %r573, %r572;
	mul.lo.s32 	%r575, %r574, 15;
	sub.s32 	%r819, %r569, %r575;
	shr.u32 	%r576, %r824, 2;
	xor.b32  	%r577, %r576, %r824;
	shl.b32 	%r578, %r822, 4;
	shl.b32 	%r579, %r577, 1;
	xor.b32  	%r580, %r579, %r578;
	xor.b32  	%r581, %r580, %r577;
	xor.b32  	%r821, %r581, %r822;
	add.s32 	%r820, %r820, 724874;
	add.s32 	%r582, %r821, %r820;
	cvt.rn.f32.u32 	%f10, %r582;
	fma.rn.f32 	%f11, %f10, 0f2F800000, 0f2F000000;
	mul.f32 	%f12, %f11, 0f42C80000;
	cvt.rzi.s32.f32 	%r583, %f12;
	mul.hi.s32 	%r584, %r583, -2004318071;
	add.s32 	%r585, %r584, %r583;
	shr.u32 	%r586, %r585, 31;
	shr.s32 	%r587, %r585, 3;
	add.s32 	%r588, %r587, %r586;
	mul.lo.s32 	%r589, %r588, 15;
	sub.s32 	%r816, %r583, %r589;
	setp.lt.s32 	%p86, %r819, %r816;
	mov.u32 	%r824, %r68;
	mov.u32 	%r825, %r69;
	@%p86 bra 	$L__BB1_52;
	bra.uni 	$L__BB1_51;
$L__BB1_52:
	st.global.v2.u32 	[%rd15+8], {%r68, %r823};
	st.global.v2.u32 	[%rd15+16], {%r822, %r821};
	st.global.v2.u32 	[%rd15], {%r820, %r69};
$L__BB1_53:
	setp.lt.s32 	%p87, %r816, %r819;
	@%p87 bra 	$L__BB1_60;
	sub.s32 	%r590, %r816, %r819;
	add.s32 	%r591, %r590, 1;
	and.b32  	%r57, %r591, 3;
	setp.eq.s32 	%p88, %r57, 0;
	@%p88 bra 	$L__BB1_57;
	neg.s32 	%r817, %r57;
$L__BB1_56:
	.pragma "nounroll";
	mul.wide.s32 	%rd145, %r819, 4;
	add.s64 	%rd146, %rd144, %rd145;
	ld.global.u64 	%rd147, [best_sol];
	add.s64 	%rd148, %rd147, %rd145;
	ld.volatile.u32 	%r592, [%rd148];
	st.u32 	[%rd146], %r592;
	add.s32 	%r819, %r819, 1;
	add.s32 	%r817, %r817, 1;
	setp.ne.s32 	%p89, %r817, 0;
	@%p89 bra 	$L__BB1_56;
$L__BB1_57:
	setp.lt.u32 	%p90, %r590, 3;
	@%p90 bra 	$L__BB1_60;
	sub.s32 	%r827, %r819, %r816;
	add.s32 	%r826, %r819, -1;
$L__BB1_59:
	add.s32 	%r594, %r826, 1;
	ld.global.u64 	%rd149, [best_sol];
	mul.wide.s32 	%rd150, %r594, 4;
	add.s64 	%rd151, %rd149, %rd150;
	ld.volatile.u32 	%r595, [%rd151];
	add.s64 	%rd152, %rd144, %rd150;
	st.u32 	[%rd152], %r595;
	ld.global.u64 	%rd153, [best_sol];
	add.s64 	%rd154, %rd153, %rd150;
	ld.volatile.u32 	%r596, [%rd154+4];
	st.u32 	[%rd152+4], %r596;
	ld.global.u64 	%rd155, [best_sol];
	add.s64 	%rd156, %rd155, %rd150;
	ld.volatile.u32 	%r597, [%rd156+8];
	st.u32 	[%rd152+8], %r597;
	ld.global.u64 	%rd157, [best_sol];
	add.s64 	%rd158, %rd157, %rd150;
	ld.volatile.u32 	%r598, [%rd158+12];
	st.u32 	[%rd152+12], %r598;
	add.s32 	%r827, %r827, 4;
	add.s32 	%r826, %r826, 4;
	setp.ne.s32 	%p91, %r827, 1;
	@%p91 bra 	$L__BB1_59;
$L__BB1_60:
	mov.b32 	%r599, -1;
	st.local.u32 	[%rd1], %r599;
	st.local.u32 	[%rd1+4], %r599;
	st.local.u32 	[%rd1+8], %r599;
	st.local.u32 	[%rd1+12], %r599;
	st.local.u32 	[%rd1+16], %r599;
	st.local.u32 	[%rd1+20], %r599;
	st.local.u32 	[%rd1+24], %r599;
	st.local.u32 	[%rd1+28], %r599;
	st.local.u32 	[%rd1+32], %r599;
	st.local.u32 	[%rd1+36], %r599;
	st.local.u32 	[%rd1+40], %r599;
	st.local.u32 	[%rd1+44], %r599;
	st.local.u32 	[%rd1+48], %r599;
	st.local.u32 	[%rd1+52], %r599;
	st.local.u32 	[%rd1+56], %r599;
	mov.b32 	%r600, 0;
	st.local.u32 	[%rd2], %r600;
	st.local.u32 	[%rd2+4], %r600;
	st.local.u32 	[%rd2+8], %r600;
	st.local.u32 	[%rd2+12], %r600;
	st.local.u32 	[%rd2+16], %r600;
	st.local.u32 	[%rd2+20], %r600;
	st.local.u32 	[%rd2+24], %r600;
	st.local.u32 	[%rd2+28], %r600;
	st.local.u32 	[%rd2+32], %r600;
	st.local.u32 	[%rd2+36], %r600;
	st.local.u32 	[%rd2+40], %r600;
	st.local.u32 	[%rd2+44], %r600;
	st.local.u32 	[%rd2+48], %r600;
	st.local.u32 	[%rd2+52], %r600;
	st.local.u32 	[%rd2+56], %r600;
	ld.u32 	%r81, [%rd144];
	mul.wide.s32 	%rd159, %r81, 4;
	add.s64 	%rd17, %rd2, %rd159;
	ld.local.u32 	%r601, [%rd17];
	add.s32 	%r602, %r601, 1;
	st.local.u32 	[%rd17], %r602;
	ld.u32 	%r82, [%rd144+4];
	mul.wide.s32 	%rd160, %r82, 4;
	add.s64 	%rd161, %rd2, %rd160;
	ld.local.u32 	%r603, [%rd161];
	add.s32 	%r604, %r603, 1;
	st.local.u32 	[%rd161], %r604;
	ld.u32 	%r83, [%rd144+8];
	mul.wide.s32 	%rd162, %r83, 4;
	add.s64 	%rd18, %rd2, %rd162;
	ld.local.u32 	%r605, [%rd18];
	add.s32 	%r606, %r605, 1;
	st.local.u32 	[%rd18], %r606;
	ld.u32 	%r84, [%rd144+12];
	mul.wide.s32 	%rd163, %r84, 4;
	add.s64 	%rd19, %rd2, %rd163;
	ld.local.u32 	%r607, [%rd19];
	add.s32 	%r608, %r607, 1;
	st.local.u32 	[%rd19], %r608;
	ld.u32 	%r85, [%rd144+16];
	mul.wide.s32 	%rd164, %r85, 4;
	add.s64 	%rd20, %rd2, %rd164;
	ld.local.u32 	%r609, [%rd20];
	add.s32 	%r610, %r609, 1;
	st.local.u32 	[%rd20], %r610;
	ld.u32 	%r86, [%rd144+20];
	mul.wide.s32 	%rd165, %r86, 4;
	add.s64 	%rd166, %rd2, %rd165;
	ld.local.u32 	%r611, [%rd166];
	add.s32 	%r612, %r611, 1;
	st.local.u32 	[%rd166], %r612;
	ld.u32 	%r87, [%rd144+24];
	mul.wide.s32 	%rd167, %r87, 4;
	add.s64 	%rd21, %rd2, %rd167;
	ld.local.u32 	%r613, [%rd21];
	add.s32 	%r614, %r613, 1;
	st.local.u32 	[%rd21], %r614;
	ld.u32 	%r88, [%rd144+28];
	mul.wide.s32 	%rd168, %r88, 4;
	add.s64 	%rd169, %rd2, %rd168;
	ld.local.u32 	%r615, [%rd169];
	add.s32 	%r616, %r615, 1;
	st.local.u32 	[%rd169], %r616;
	ld.u32 	%r89, [%rd144+32];
	mul.wide.s32 	%rd170, %r89, 4;
	add.s64 	%rd171, %rd2, %rd170;
	ld.local.u32 	%r617, [%rd171];
	add.s32 	%r618, %r617, 1;
	st.local.u32 	[%rd171], %r618;
	ld.u32 	%r90, [%rd144+36];
	mul.wide.s32 	%rd172, %r90, 4;
	add.s64 	%rd22, %rd2, %rd172;
	ld.local.u32 	%r619, [%rd22];
	add.s32 	%r620, %r619, 1;
	st.local.u32 	[%rd22], %r620;
	ld.u32 	%r91, [%rd144+40];
	mul.wide.s32 	%rd173, %r91, 4;
	add.s64 	%rd174, %rd2, %rd173;
	ld.local.u32 	%r621, [%rd174];
	add.s32 	%r622, %r621, 1;
	st.local.u32 	[%rd174], %r622;
	ld.u32 	%r92, [%rd144+44];
	mul.wide.s32 	%rd175, %r92, 4;
	add.s64 	%rd23, %rd2, %rd175;
	ld.local.u32 	%r623, [%rd23];
	add.s32 	%r624, %r623, 1;
	st.local.u32 	[%rd23], %r624;
	ld.u32 	%r93, [%rd144+48];
	mul.wide.s32 	%rd176, %r93, 4;
	add.s64 	%rd24, %rd2, %rd176;
	ld.local.u32 	%r625, [%rd24];
	add.s32 	%r626, %r625, 1;
	st.local.u32 	[%rd24], %r626;
	ld.u32 	%r627, [%rd144+52];
	mul.wide.s32 	%rd177, %r627, 4;
	add.s64 	%rd25, %rd2, %rd177;
	ld.local.u32 	%r628, [%rd25];
	add.s32 	%r629, %r628, 1;
	st.local.u32 	[%rd25], %r629;
	ld.u32 	%r630, [%rd144+56];
	mul.wide.s32 	%rd178, %r630, 4;
	add.s64 	%rd179, %rd2, %rd178;
	ld.local.u32 	%r631, [%rd179];
	add.s32 	%r632, %r631, 1;
	setp.gt.s32 	%p92, %r631, 0;
	selp.b32 	%r633, -1, %r632, %p92;
	selp.b32 	%r94, %r630, -1, %p92;
	setp.eq.s32 	%p93, %r633, 1;
	selp.b32 	%r634, -1, %r633, %p93;
	selp.b32 	%r95, %r630, -1, %p93;
	st.local.u32 	[%rd179], %r634;
	ld.local.u32 	%r635, [%rd25];
	setp.gt.s32 	%p94, %r635, 1;
	selp.b32 	%r636, -1, %r635, %p94;
	selp.b32 	%r96, %r627, -1, %p94;
	setp.eq.s32 	%p95, %r636, 1;
	selp.b32 	%r97, -1, %r636, %p95;
	selp.b32 	%r98, %r627, -1, %p95;
	or.pred  	%p96, %p94, %p95;
	not.pred 	%p97, %p96;
	@%p97 bra 	$L__BB1_62;
	st.local.u32 	[%rd25], %r97;
$L__BB1_62:
	ld.local.u32 	%r99, [%rd24];
	setp.lt.s32 	%p98, %r99, 1;
	selp.b32 	%r637, %r99, -1, %p98;
	st.local.u32 	[%rd24], %r637;
	ld.local.u32 	%r100, [%rd23];
	setp.lt.s32 	%p99, %r100, 1;
	selp.b32 	%r638, %r100, -1, %p99;
	st.local.u32 	[%rd23], %r638;
	ld.local.u32 	%r101, [%rd174];
	setp.lt.s32 	%p100, %r101, 1;
	selp.b32 	%r639, %r101, -1, %p100;
	st.local.u32 	[%rd174], %r639;
	ld.local.u32 	%r102, [%rd22];
	setp.lt.s32 	%p101, %r102, 1;
	selp.b32 	%r640, %r102, -1, %p101;
	st.local.u32 	[%rd22], %r640;
	ld.local.u32 	%r103, [%rd171];
	setp.lt.s32 	%p102, %r103, 1;
	selp.b32 	%r641, %r103, -1, %p102;
	st.local.u32 	[%rd171], %r641;
	ld.local.u32 	%r104, [%rd169];
	setp.lt.s32 	%p103, %r104, 1;
	selp.b32 	%r642, %r104, -1, %p103;
	st.local.u32 	[%rd169], %r642;
	ld.local.u32 	%r105, [%rd21];
	setp.lt.s32 	%p104, %r105, 1;
	selp.b32 	%r643, %r105, -1, %p104;
	st.local.u32 	[%rd21], %r643;
	ld.local.u32 	%r106, [%rd166];
	setp.lt.s32 	%p105, %r106, 1;
	selp.b32 	%r644, %r106, -1, %p105;
	st.local.u32 	[%rd166], %r644;
	ld.local.u32 	%r107, [%rd20];
	setp.lt.s32 	%p106, %r107, 1;
	selp.b32 	%r645, %r107, -1, %p106;
	st.local.u32 	[%rd20], %r645;
	ld.local.u32 	%r108, [%rd19];
	setp.lt.s32 	%p107, %r108, 1;
	selp.b32 	%r646, %r108, -1, %p107;
	st.local.u32 	[%rd19], %r646;
	ld.local.u32 	%r109, [%rd18];
	setp.lt.s32 	%p108, %r109, 1;
	selp.b32 	%r647, %r109, -1, %p108;
	st.local.u32 	[%rd18], %r647;
	mul.wide.s32 	%rd188, %r82, 4;
	add.s64 	%rd189, %rd2, %rd188;
	ld.local.u32 	%r110, [%rd189];
	setp.lt.s32 	%p109, %r110, 1;
	selp.b32 	%r648, %r110, -1, %p109;
	st.local.u32 	[%rd189], %r648;
	ld.local.u32 	%r111, [%rd17];
	setp.lt.s32 	%p110, %r111, 1;
	selp.b32 	%r649, %r111, -1, %p110;
	st.local.u32 	[%rd17], %r649;
	ld.local.u32 	%r650, [%rd2];
	setp.ne.s32 	%p111, %r650, 0;
	@%p111 bra 	$L__BB1_64;
	mov.b32 	%r651, 0;
	st.local.u32 	[%rd1], %r651;
$L__BB1_64:
	ld.local.u32 	%r652, [%rd2+4];
	setp.ne.s32 	%p112, %r652, 0;
	@%p112 bra 	$L__BB1_66;
	mov.b32 	%r653, 1;
	st.local.u32 	[%rd1+4], %r653;
$L__BB1_66:
	ld.local.u32 	%r654, [%rd2+8];
	setp.ne.s32 	%p113, %r654, 0;
	@%p113 bra 	$L__BB1_68;
	mov.b32 	%r655, 2;
	st.local.u32 	[%rd1+8], %r655;
$L__BB1_68:
	ld.local.u32 	%r656, [%rd2+12];
	setp.ne.s32 	%p114, %r656, 0;
	@%p114 bra 	$L__BB1_70;
	mov.b32 	%r657, 3;
	st.local.u32 	[%rd1+12], %r657;
$L__BB1_70:
	ld.local.u32 	%r658, [%rd2+16];
	setp.ne.s32 	%p115, %r658, 0;
	@%p115 bra 	$L__BB1_72;
	mov.b32 	%r659, 4;
	st.local.u32 	[%rd1+16], %r659;
$L__BB1_72:
	ld.local.u32 	%r660, [%rd2+20];
	setp.ne.s32 	%p116, %r660, 0;
	@%p116 bra 	$L__BB1_74;
	mov.b32 	%r661, 5;
	st.local.u32 	[%rd1+20], %r661;
$L__BB1_74:
	ld.local.u32 	%r662, [%rd2+24];
	setp.ne.s32 	%p117, %r662, 0;
	@%p117 bra 	$L__BB1_76;
	mov.b32 	%r663, 6;
	st.local.u32 	[%rd1+24], %r663;
$L__BB1_76:
	ld.local.u32 	%r664, [%rd2+28];
	setp.ne.s32 	%p118, %r664, 0;
	@%p118 bra 	$L__BB1_78;
	mov.b32 	%r665, 7;
	st.local.u32 	[%rd1+28], %r665;
$L__BB1_78:
	ld.local.u32 	%r666, [%rd2+32];
	setp.ne.s32 	%p119, %r666, 0;
	@%p119 bra 	$L__BB1_80;
	mov.b32 	%r667, 8;
	st.local.u32 	[%rd1+32], %r667;
$L__BB1_80:
	ld.local.u32 	%r668, [%rd2+36];
	setp.ne.s32 	%p120, %r668, 0;
	@%p120 bra 	$L__BB1_82;
	mov.b32 	%r669, 9;
	st.local.u32 	[%rd1+36], %r669;
$L__BB1_82:
	ld.local.u32 	%r670, [%rd2+40];
	setp.ne.s32 	%p121, %r670, 0;
	@%p121 bra 	$L__BB1_84;
	mov.b32 	%r671, 10;
	st.local.u32 	[%rd1+40], %r671;
$L__BB1_84:
	ld.local.u32 	%r672, [%rd2+44];
	setp.ne.s32 	%p122, %r672, 0;
	@%p122 bra 	$L__BB1_86;
	mov.b32 	%r673, 11;
	st.local.u32 	[%rd1+44], %r673;
$L__BB1_86:
	ld.local.u32 	%r674, [%rd2+48];
	setp.ne.s32 	%p123, %r674, 0;
	@%p123 bra 	$L__BB1_88;
	mov.b32 	%r675, 12;
	st.local.u32 	[%rd1+48], %r675;
$L__BB1_88:
	ld.local.u32 	%r676, [%rd2+52];
	setp.ne.s32 	%p124, %r676, 0;
	@%p124 bra 	$L__BB1_90;
	mov.b32 	%r677, 13;
	st.local.u32 	[%rd1+52], %r677;
$L__BB1_90:
	ld.local.u32 	%r678, [%rd2+56];
	setp.ne.s32 	%p125, %r678, 0;
	@%p125 bra 	$L__BB1_92;
	mov.b32 	%r679, 14;
	st.local.u32 	[%rd1+56], %r679;
$L__BB1_92:
	setp.lt.s32 	%p126, %r99, 2;
	selp.b32 	%r681, -1, %r93, %p126;
	setp.lt.s32 	%p127, %r100, 2;
	selp.b32 	%r682, -1, %r92, %p127;
	setp.lt.s32 	%p128, %r101, 2;
	selp.b32 	%r683, -1, %r91, %p128;
	setp.lt.s32 	%p129, %r102, 2;
	selp.b32 	%r684, -1, %r90, %p129;
	setp.lt.s32 	%p130, %r103, 2;
	selp.b32 	%r685, -1, %r89, %p130;
	setp.lt.s32 	%p131, %r104, 2;
	selp.b32 	%r686, -1, %r88, %p131;
	setp.lt.s32 	%p132, %r105, 2;
	selp.b32 	%r687, -1, %r87, %p132;
	setp.lt.s32 	%p133, %r106, 2;
	selp.b32 	%r688, -1, %r86, %p133;
	setp.lt.s32 	%p134, %r107, 2;
	selp.b32 	%r689, -1, %r85, %p134;
	setp.lt.s32 	%p135, %r108, 2;
	selp.b32 	%r690, -1, %r84, %p135;
	setp.lt.s32 	%p136, %r109, 2;
	selp.b32 	%r691, -1, %r83, %p136;
	setp.lt.s32 	%p137, %r110, 2;
	selp.b32 	%r692, -1, %r82, %p137;
	setp.lt.s32 	%p138, %r111, 2;
	selp.b32 	%r693, -1, %r81, %p138;
	{ // callseq 5, 0
	.param .b64 param0;
	st.param.b64 	[param0], 60;
	.param .b64 retval0;
	call.uni (retval0), 
	malloc, 
	(
	param0
	);
	ld.param.b64 	%rd190, [retval0];
	} // callseq 5
	setp.eq.s32 	%p139, %r693, -1;
	setp.eq.s32 	%p140, %r111, 1;
	selp.b32 	%r694, %r81, -1, %p140;
	selp.b32 	%r695, %r694, %r693, %p139;
	st.u32 	[%rd190], %r695;
	setp.eq.s32 	%p141, %r692, -1;
	setp.eq.s32 	%p142, %r110, 1;
	selp.b32 	%r696, %r82, -1, %p142;
	selp.b32 	%r697, %r696, %r692, %p141;
	st.u32 	[%rd190+4], %r697;
	setp.eq.s32 	%p143, %r691, -1;
	setp.eq.s32 	%p144, %r109, 1;
	selp.b32 	%r698, %r83, -1, %p144;
	selp.b32 	%r699, %r698, %r691, %p143;
	st.u32 	[%rd190+8], %r699;
	setp.eq.s32 	%p145, %r690, -1;
	setp.eq.s32 	%p146, %r108, 1;
	selp.b32 	%r700, %r84, -1, %p146;
	selp.b32 	%r701, %r700, %r690, %p145;
	st.u32 	[%rd190+12], %r701;
	setp.eq.s32 	%p147, %r689, -1;
	setp.eq.s32 	%p148, %r107, 1;
	selp.b32 	%r702, %r85, -1, %p148;
	selp.b32 	%r703, %r702, %r689, %p147;
	st.u32 	[%rd190+16], %r703;
	setp.eq.s32 	%p149, %r688, -1;
	setp.eq.s32 	%p150, %r106, 1;
	selp.b32 	%r704, %r86, -1, %p150;
	selp.b32 	%r705, %r704, %r688, %p149;
	st.u32 	[%rd190+20], %r705;
	setp.eq.s32 	%p151, %r687, -1;
	setp.eq.s32 	%p152, %r105, 1;
	selp.b32 	%r706, %r87, -1, %p152;
	selp.b32 	%r707, %r706, %r687, %p151;
	st.u32 	[%rd190+24], %r707;
	setp.eq.s32 	%p153, %r686, -1;
	setp.eq.s32 	%p154, %r104, 1;
	selp.b32 	%r708, %r88, -1, %p154;
	selp.b32 	%r709, %r708, %r686, %p153;
	st.u32 	[%rd190+28], %r709;
	setp.eq.s32 	%p155, %r685, -1;
	setp.eq.s32 	%p156, %r103, 1;
	selp.b32 	%r710, %r89, -1, %p156;
	selp.b32 	%r711, %r710, %r685, %p155;
	st.u32 	[%rd190+32], %r711;
	setp.eq.s32 	%p157, %r684, -1;
	setp.eq.s32 	%p158, %r102, 1;
	selp.b32 	%r712, %r90, -1, %p158;
	selp.b32 	%r713, %r712, %r684, %p157;
	st.u32 	[%rd190+36], %r713;
	setp.eq.s32 	%p159, %r683, -1;
	setp.eq.s32 	%p160, %r101, 1;
	selp.b32 	%r714, %r91, -1, %p160;
	selp.b32 	%r715, %r714, %r683, %p159;
	st.u32 	[%rd190+40], %r715;
	setp.eq.s32 	%p161, %r682, -1;
	setp.eq.s32 	%p162, %r100, 1;
	selp.b32 	%r716, %r92, -1, %p162;
	selp.b32 	%r717, %r716, %r682, %p161;
	st.u32 	[%rd190+44], %r717;
	setp.eq.s32 	%p163, %r681, -1;
	setp.eq.s32 	%p164, %r99, 1;
	selp.b32 	%r718, %r93, -1, %p164;
	selp.b32 	%r719, %r718, %r681, %p163;
	st.u32 	[%rd190+48], %r719;
	setp.eq.s32 	%p165, %r96, -1;
	selp.b32 	%r720, %r98, %r96, %p165;
	st.u32 	[%rd190+52], %r720;
	setp.eq.s32 	%p166, %r94, -1;
	selp.b32 	%r721, %r95, %r94, %p166;
	st.u32 	[%rd190+56], %r721;
	mov.b32 	%r831, 0;
	mov.u32 	%r830, %r831;
$L__BB1_93:
	mul.wide.s32 	%rd191, %r831, 4;
	add.s64 	%rd192, %rd1, %rd191;
	ld.local.u32 	%r114, [%rd192];
	setp.ne.s32 	%p167, %r114, -1;
	@%p167 bra 	$L__BB1_95;
	add.s32 	%r831, %r831, 1;
	bra.uni 	$L__BB1_98;
$L__BB1_95:
	mul.wide.s32 	%rd193, %r830, 4;
	add.s64 	%rd27, %rd190, %rd193;
	ld.u32 	%r722, [%rd27];
	setp.ne.s32 	%p168, %r722, -1;
	@%p168 bra 	$L__BB1_97;
	st.u32 	[%rd27], %r114;
	add.s32 	%r830, %r830, 1;
	add.s32 	%r831, %r831, 1;
	bra.uni 	$L__BB1_98;
$L__BB1_97:
	add.s32 	%r830, %r830, 1;
$L__BB1_98:
	setp.lt.s32 	%p169, %r831, 15;
	@%p169 bra 	$L__BB1_93;
	ld.param.u64 	%rd204, [_Z10tlboKernelPiS_iP17curandStateXORWOW_param_3];
	{ // callseq 6, 0
	.param .b64 param0;
	st.param.b64 	[param0], 60;
	.param .b64 retval0;
	call.uni (retval0), 
	malloc, 
	(
	param0
	);
	ld.param.b64 	%rd194, [retval0];
	} // callseq 6
	cvta.to.global.u64 	%rd29, %rd204;
	ld.global.v2.u32 	{%r723, %r724}, [%rd29];
	shr.u32 	%r725, %r724, 2;
	xor.b32  	%r726, %r725, %r724;
	ld.global.v2.u32 	{%r727, %r837}, [%rd29+8];
	ld.global.v2.u32 	{%r836, %r835}, [%rd29+16];
	shl.b32 	%r728, %r835, 4;
	shl.b32 	%r729, %r726, 1;
	xor.b32  	%r730, %r729, %r728;
	xor.b32  	%r731, %r730, %r726;
	xor.b32  	%r834, %r731, %r835;
	add.s32 	%r732, %r723, %r834;
	add.s32 	%r733, %r732, 362437;
	cvt.rn.f32.u32 	%f13, %r733;
	fma.rn.f32 	%f14, %f13, 0f2F800000, 0f2F000000;
	mul.f32 	%f15, %f14, 0f42C80000;
	cvt.rzi.s32.f32 	%r734, %f15;
	mul.hi.s32 	%r735, %r734, -2004318071;
	add.s32 	%r736, %r735, %r734;
	shr.u32 	%r737, %r736, 31;
	shr.s32 	%r738, %r736, 3;
	add.s32 	%r739, %r738, %r737;
	mul.lo.s32 	%r740, %r739, 15;
	sub.s32 	%r741, %r734, %r740;
	shr.u32 	%r742, %r727, 2;
	xor.b32  	%r743, %r742, %r727;
	st.global.v2.u32 	[%rd29+8], {%r836, %r835};
	shl.b32 	%r744, %r834, 4;
	shl.b32 	%r745, %r743, 1;
	xor.b32  	%r746, %r745, %r744;
	xor.b32  	%r747, %r746, %r743;
	xor.b32  	%r833, %r747, %r834;
	st.global.v2.u32 	[%rd29+16], {%r834, %r833};
	add.s32 	%r832, %r723, 724874;
	st.global.v2.u32 	[%rd29], {%r832, %r837};
	add.s32 	%r748, %r833, %r832;
	cvt.rn.f32.u32 	%f16, %r748;
	fma.rn.f32 	%f17, %f16, 0f2F800000, 0f2F000000;
	mul.f32 	%f18, %f17, 0f42C80000;
	cvt.rzi.s32.f32 	%r749, %f18;
	mul.hi.s32 	%r750, %r749, -2004318071;
	add.s32 	%r751, %r750, %r749;
	shr.u32 	%r752, %r751, 31;
	shr.s32 	%r753, %r751, 3;
	add.s32 	%r754, %r753, %r752;
	mul.lo.s32 	%r755, %r754, 15;
	sub.s32 	%r756, %r749, %r755;
	min.s32 	%r843, %r741, %r756;
	max.s32 	%r844, %r741, %r756;
	setp.lt.s32 	%p170, %r843, %r844;
	@%p170 bra 	$L__BB1_102;
$L__BB1_100:
	mov.u32 	%r132, %r835;
	mov.u32 	%r131, %r834;
	mov.u32 	%r835, %r833;
	shr.u32 	%r757, %r837, 2;
	xor.b32  	%r758, %r757, %r837;
	shl.b32 	%r759, %r835, 4;
	shl.b32 	%r760, %r758, 1;
	xor.b32  	%r761, %r760, %r759;
	xor.b32  	%r762, %r761, %r758;
	xor.b32  	%r834, %r762, %r835;
	add.s32 	%r763, %r832, %r834;
	add.s32 	%r764, %r763, 362437;
	cvt.rn.f32.u32 	%f19, %r764;
	fma.rn.f32 	%f20, %f19, 0f2F800000, 0f2F000000;
	mul.f32 	%f21, %f20, 0f42C80000;
	cvt.rzi.s32.f32 	%r765, %f21;
	mul.hi.s32 	%r766, %r765, -2004318071;
	add.s32 	%r767, %r766, %r765;
	shr.u32 	%r768, %r767, 31;
	shr.s32 	%r769, %r767, 3;
	add.s32 	%r770, %r769, %r768;
	mul.lo.s32 	%r771, %r770, 15;
	sub.s32 	%r843, %r765, %r771;
	shr.u32 	%r772, %r836, 2;
	xor.b32  	%r773, %r772, %r836;
	shl.b32 	%r774, %r834, 4;
	shl.b32 	%r775, %r773, 1;
	xor.b32  	%r776, %r775, %r774;
	xor.b32  	%r777, %r776, %r773;
	xor.b32  	%r833, %r777, %r834;
	add.s32 	%r832, %r832, 724874;
	add.s32 	%r778, %r833, %r832;
	cvt.rn.f32.u32 	%f22, %r778;
	fma.rn.f32 	%f23, %f22, 0f2F800000, 0f2F000000;
	mul.f32 	%f24, %f23, 0f42C80000;
	cvt.rzi.s32.f32 	%r779, %f24;
	mul.hi.s32 	%r780, %r779, -2004318071;
	add.s32 	%r781, %r780, %r779;
	shr.u32 	%r782, %r781, 31;
	shr.s32 	%r783, %r781, 3;
	add.s32 	%r784, %r783, %r782;
	mul.lo.s32 	%r785, %r784, 15;
	sub.s32 	%r844, %r779, %r785;
	setp.lt.s32 	%p171, %r843, %r844;
	mov.u32 	%r836, %r131;
	mov.u32 	%r837, %r132;
	@%p171 bra 	$L__BB1_101;
	bra.uni 	$L__BB1_100;
$L__BB1_101:
	st.global.v2.u32 	[%rd29+8], {%r131, %r835};
	st.global.v2.u32 	[%rd29+16], {%r834, %r833};
	st.global.v2.u32 	[%rd29], {%r832, %r132};
$L__BB1_102:
	ld.u32 	%r786, [%rd190];
	st.u32 	[%rd194], %r786;
	ld.u32 	%r787, [%rd190+4];
	st.u32 	[%rd194+4], %r787;
	ld.u32 	%r788, [%rd190+8];
	st.u32 	[%rd194+8], %r788;
	ld.u32 	%r789, [%rd190+12];
	st.u32 	[%rd194+12], %r789;
	ld.u32 	%r790, [%rd190+16];
	st.u32 	[%rd194+16], %r790;
	ld.u32 	%r791, [%rd190+20];
	st.u32 	[%rd194+20], %r791;
	ld.u32 	%r792, [%rd190+24];
	st.u32 	[%rd194+24], %r792;
	ld.u32 	%r793, [%rd190+28];
	st.u32 	[%rd194+28], %r793;
	ld.u32 	%r794, [%rd190+32];
	st.u32 	[%rd194+32], %r794;
	ld.u32 	%r795, [%rd190+36];
	st.u32 	[%rd194+36], %r795;
	ld.u32 	%r796, [%rd190+40];
	st.u32 	[%rd194+40], %r796;
	ld.u32 	%r797, [%rd190+44];
	st.u32 	[%rd194+44], %r797;
	ld.u32 	%r798, [%rd190+48];
	st.u32 	[%rd194+48], %r798;
	ld.u32 	%r799, [%rd190+52];
	st.u32 	[%rd194+52], %r799;
	ld.u32 	%r800, [%rd190+56];
	st.u32 	[%rd194+56], %r800;
	setp.lt.s32 	%p172, %r844, %r843;
	@%p172 bra 	$L__BB1_108;
	sub.s32 	%r140, %r844, %r843;
	and.b32  	%r801, %r140, 3;
	setp.eq.s32 	%p173, %r801, 3;
	mov.u32 	%r841, %r844;
	mov.u32 	%r842, %r843;
	@%p173 bra 	$L__BB1_106;
	add.s32 	%r802, %r140, 1;
	and.b32  	%r803, %r802, 3;
	neg.s32 	%r838, %r803;
	mov.u32 	%r841, %r844;
	mov.u32 	%r842, %r843;
$L__BB1_105:
	.pragma "nounroll";
	mul.wide.s32 	%rd195, %r841, 4;
	add.s64 	%rd196, %rd190, %rd195;
	mul.wide.s32 	%rd197, %r842, 4;
	add.s64 	%rd198, %rd194, %rd197;
	ld.u32 	%r804, [%rd196];
	st.u32 	[%rd198], %r804;
	add.s32 	%r842, %r842, 1;
	add.s32 	%r841, %r841, -1;
	add.s32 	%r838, %r838, 1;
	setp.ne.s32 	%p174, %r838, 0;
	@%p174 bra 	$L__BB1_105;
$L__BB1_106:
	setp.lt.u32 	%p175, %r140, 3;
	@%p175 bra 	$L__BB1_108;
$L__BB1_107:
	add.s32 	%r805, %r841, -3;
	add.s32 	%r806, %r842, 3;
	mul.wide.s32 	%rd199, %r841, 4;
	add.s64 	%rd200, %rd190, %rd199;
	ld.u32 	%r807, [%rd200];
	mul.wide.s32 	%rd201, %r842, 4;
	add.s64 	%rd202, %rd194, %rd201;
	st.u32 	[%rd202], %r807;
	ld.u32 	%r808, [%rd200+-4];
	st.u32 	[%rd202+4], %r808;
	ld.u32 	%r809, [%rd200+-8];
	st.u32 	[%rd202+8], %r809;
	ld.u32 	%r810, [%rd200+-12];
	st.u32 	[%rd202+12], %r810;
	add.s32 	%r842, %r842, 4;
	add.s32 	%r841, %r841, -4;
	setp.lt.s32 	%p176, %r806, %r844;
	setp.gt.s32 	%p177, %r805, %r843;
	and.pred  	%p178, %p176, %p177;
	@%p178 bra 	$L__BB1_107;
$L__BB1_108:
	ret;

}


// ===== COMPILED SASS (sm_100) =====

	.target	sm_100

	.elftype	@"ET_EXEC"


//--------------------- .note.nv.tkinfo           --------------------------
	.section	.note.nv.tkinfo,"",@"SHT_NOTE"
	.sectionflags	@"SHF_NOTE_NV_TKINFO"
	.tkinfo
        /*0018*/ 	.word	0x00000002
        /*0030*/ 	.string	""
        /*0030*/ 	.string	"ptxas"
        /*0030*/ 	.string	"Cuda compilation tools, release 13.0, V13.0.88"
        /*0030*/ 	.string	"Build cuda_13.0.r13.0/compiler.36424714_0"
        /*0030*/ 	.string	"-arch sm_100 -m 64 "



//--------------------- .note.nv.cuinfo           --------------------------
	.section	.note.nv.cuinfo,"",@"SHT_NOTE"
	.sectionflags	@"SHF_NOTE_NV_CUINFO"
        /*0018*/ 	.short	0x0002
        /*001a*/ 	.short	0x0064
        /*001c*/ 	.short	0x0082
	.zero		2


//--------------------- .nv.info                  --------------------------
	.section	.nv.info,"",@"SHT_CUDA_INFO"
	.align	4


	//----- nvinfo : EIATTR_REGCOUNT
	.align		4
        /*0000*/ 	.byte	0x04, 0x2f
        /*0002*/ 	.short	(.L_14 - .L_13)
	.align		4
.L_13:
        /*0004*/ 	.word	index@(_Z12setup_kernelP17curandStateXORWOW)
        /*0008*/ 	.word	0x0000001f


	//----- nvinfo : EIATTR_FRAME_SIZE
	.align		4
.L_14:
        /*000c*/ 	.byte	0x04, 0x11
        /*000e*/ 	.short	(.L_16 - .L_15)
	.align		4
.L_15:
        /*0010*/ 	.word	index@(_Z12setup_kernelP17curandStateXORWOW)
        /*0014*/ 	.word	0x00000000


	//----- nvinfo : EIATTR_REGCOUNT
	.align		4
.L_16:
        /*0018*/ 	.byte	0x04, 0x2f
        /*001a*/ 	.short	(.L_18 - .L_17)
	.align		4
.L_17:
        /*001c*/ 	.word	index@(_Z10tlboKernelPiS_iP17curandStateXORWOW)
        /*0020*/ 	.word	0x0000003f


	//----- nvinfo : EIATTR_FRAME_SIZE
	.align		4
.L_18:
        /*0024*/ 	.byte	0x04, 0x11
        /*0026*/ 	.short	(.L_20 - .L_19)
	.align		4
.L_19:
        /*0028*/ 	.word	index@(_Z10tlboKernelPiS_iP17curandStateXORWOW)
        /*002c*/ 	.word	0x00000080


	//----- nvinfo : EIATTR_MIN_STACK_SIZE
	.align		4
.L_20:
        /*0030*/ 	.byte	0x04, 0x12
        /*0032*/ 	.short	(.L_22 - .L_21)
	.align		4
.L_21:
        /*0034*/ 	.word	index@(_Z10tlboKernelPiS_iP17curandStateXORWOW)
        /*0038*/ 	.word	0x00000080


	//----- nvinfo : EIATTR_MIN_STACK_SIZE
	.align		4
.L_22:
        /*003c*/ 	.byte	0x04, 0x12
        /*003e*/ 	.short	(.L_24 - .L_23)
	.align		4
.L_23:
        /*0040*/ 	.word	index@(_Z12setup_kernelP17curandStateXORWOW)
        /*0044*/ 	.word	0x00000000
.L_24:


//--------------------- .nv.compat                --------------------------
	.section	.nv.compat,"",@"SHT_CUDA_COMPAT_INFO"
	.align	4
        /*0000*/ 	.byte	0x02, 0x09, 0x00, 0x00, 0x02, 0x02, 0x01, 0x00, 0x02, 0x05, 0x05, 0x00, 0x03, 0x07, 0x01, 0x01
        /*0010*/ 	.byte	0x02, 0x03, 0x00, 0x00, 0x02, 0x06, 0x01, 0x00, 0x04, 0x0b, 0x08, 0x00, 0x09, 0x00, 0x00, 0x00
        /*0020*/ 	.byte	0x00, 0x00, 0x00, 0x00


//--------------------- .nv.info._Z10tlboKernelPiS_iP17curandStateXORWOW --------------------------
	.section	.nv.info._Z10tlboKernelPiS_iP17curandStateXORWOW,"",@"SHT_CUDA_INFO"
	.sectionflags	@""
	.align	4


	//----- nvinfo : EIATTR_CUDA_API_VERSION
	.align		4
        /*0000*/ 	.byte	0x04, 0x37
        /*0002*/ 	.short	(.L_26 - .L_25)
.L_25:
        /*0004*/ 	.word	0x00000082


	//----- nvinfo : EIATTR_KPARAM_INFO
	.align		4
.L_26:
        /*0008*/ 	.byte	0x04, 0x17
        /*000a*/ 	.short	(.L_28 - .L_27)
.L_27:
        /*000c*/ 	.word	0x00000000
        /*0010*/ 	.short	0x0003
        /*0012*/ 	.short	0x0018
        /*0014*/ 	.byte	0x00, 0xf5, 0x21, 0x00


	//----- nvinfo : EIATTR_KPARAM_INFO
	.align		4
.L_28:
        /*0018*/ 	.byte	0x04, 0x17
        /*001a*/ 	.short	(.L_30 - .L_29)
.L_29:
        /*001c*/ 	.word	0x00000000
        /*0020*/ 	.short	0x0002
        /*0022*/ 	.short	0x0010
        /*0024*/ 	.byte	0x00, 0xf0, 0x11, 0x00


	//----- nvinfo : EIATTR_KPARAM_INFO
	.align		4
.L_30:
        /*0028*/ 	.byte	0x04, 0x17
        /*002a*/ 	.short	(.L_32 - .L_31)
.L_31:
        /*002c*/ 	.word	0x00000000
        /*0030*/ 	.short	0x0001
        /*0032*/ 	.short	0x0008
        /*0034*/ 	.byte	0x00, 0xf5, 0x21, 0x00


	//----- nvinfo : EIATTR_KPARAM_INFO
	.align		4
.L_32:
        /*0038*/ 	.byte	0x04, 0x17
        /*003a*/ 	.short	(.L_34 - .L_33)
.L_33:
        /*003c*/ 	.word	0x00000000
        /*0040*/ 	.short	0x0000
        /*0042*/ 	.short	0x0000
        /*0044*/ 	.byte	0x00, 0xf5, 0x21, 0x00


	//----- nvinfo : EIATTR_SPARSE_MMA_MASK
	.align		4
.L_34:
        /*0048*/ 	.byte	0x03, 0x50
        /*004a*/ 	.short	0x0000


	//----- nvinfo : EIATTR_MAXREG_COUNT
	.align		4
        /*004c*/ 	.byte	0x03, 0x1b
        /*004e*/ 	.short	0x00ff


	//----- nvinfo : EIATTR_NUM_BARRIERS
	.align		4
        /*0050*/ 	.byte	0x02, 0x4c
        /*0052*/ 	.byte	0x01
	.zero		1


	//----- nvinfo : EIATTR_EXTERNS
	.align		4
        /*0054*/ 	.byte	0x04, 0x0f
        /*0056*/ 	.short	(.L_36 - .L_35)


	//   ....[0]....
	.align		4
.L_35:
        /*0058*/ 	.word	index@(malloc)


	//   ....[1]....
	.align		4
        /*005c*/ 	.word	index@(vprintf)


	//----- nvinfo : EIATTR_MERCURY_ISA_VERSION
	.align		4
.L_36:
        /*0060*/ 	.byte	0x03, 0x5f
        /*0062*/ 	.short	0x0101


	//----- nvinfo : EIATTR_INT_WARP_WIDE_INSTR_OFFSETS
	.align		4
        /*0064*/ 	.byte	0x04, 0x31
        /*0066*/ 	.short	(.L_38 - .L_37)


	//   ....[0]....
.L_37:
        /*0068*/ 	.word	0x00000e40


	//   ....[1]....
        /*006c*/ 	.word	0x00000ed0


	//   ....[2]....
        /*0070*/ 	.word	0x00001000


	//   ....[3]....
        /*0074*/ 	.word	0x000010d0


	//   ....[4]....
        /*0078*/ 	.word	0x00001110


	//   ....[5]....
        /*007c*/ 	.word	0x00001150


	//   ....[6]....
        /*0080*/ 	.word	0x00001190


	//   ....[7]....
        /*0084*/ 	.word	0x000011d0


	//   ....[8]....
        /*0088*/ 	.word	0x00001210


	//   ....[9]....
        /*008c*/ 	.word	0x00001250


	//   ....[10]....
        /*0090*/ 	.word	0x00001290


	//   ....[11]....
        /*0094*/ 	.word	0x000012d0


	//   ....[12]....
        /*0098*/ 	.word	0x00001310


	//   ....[13]....
        /*009c*/ 	.word	0x00001350


	//   ....[14]....
        /*00a0*/ 	.word	0x00001390


	//   ....[15]....
        /*00a4*/ 	.word	0x000013d0


	//   ....[16]....
        /*00a8*/ 	.word	0x00001410


	//   ....[17]....
        /*00ac*/ 	.word	0x00001450


	//----- nvinfo : EIATTR_VRC_CTA_INIT_COUNT
	.align		4
.L_38:
        /*00b0*/ 	.byte	0x02, 0x4a
	.zero		1
	.zero		1


	//----- nvinfo : EIATTR_SYSCALL_OFFSETS
	.align		4
        /*00b4*/ 	.byte	0x04, 0x46
        /*00b6*/ 	.short	(.L_40 - .L_39)


	//   ....[0]....
.L_39:
        /*00b8*/ 	.word	0x00000570


	//   ....[1]....
        /*00bc*/ 	.word	0x00000bd0


	//   ....[2]....
        /*00c0*/ 	.word	0x00000fc0


	//   ....[3]....
        /*00c4*/ 	.word	0x00002840


	//   ....[4]....
        /*00c8*/ 	.word	0x00003160


	//   ....[5]....
        /*00cc*/ 	.word	0x00004c10


	//   ....[6]....
        /*00d0*/ 	.word	0x00005170


	//----- nvinfo : EIATTR_EXIT_INSTR_OFFSETS
	.align		4
.L_40:
        /*00d4*/ 	.byte	0x04, 0x1c
        /*00d6*/ 	.short	(.L_42 - .L_41)


	//   ....[0]....
.L_41:
        /*00d8*/ 	.word	0x000030c0


	//   ....[1]....
        /*00dc*/ 	.word	0x00005940


	//   ....[2]....
        /*00e0*/ 	.word	0x00005ac0


	//   ....[3]....
        /*00e4*/ 	.word	0x00005b90


	//   ....[4]....
        /*00e8*/ 	.word	0x00005bf0


	//----- nvinfo : EIATTR_CRS_STACK_SIZE
	.align		4
.L_42:
        /*00ec*/ 	.byte	0x04, 0x1e
        /*00ee*/ 	.short	(.L_44 - .L_43)
.L_43:
        /*00f0*/ 	.word	0x00000000


	//----- nvinfo : EIATTR_CBANK_PARAM_SIZE
	.align		4
.L_44:
        /*00f4*/ 	.byte	0x03, 0x19
        /*00f6*/ 	.short	0x0020


	//----- nvinfo : EIATTR_PARAM_CBANK
	.align		4
        /*00f8*/ 	.byte	0x04, 0x0a
        /*00fa*/ 	.short	(.L_46 - .L_45)
	.align		4
.L_45:
        /*00fc*/ 	.word	index@(.nv.constant0._Z10tlboKernelPiS_iP17curandStateXORWOW)
        /*0100*/ 	.short	0x0380
        /*0102*/ 	.short	0x0020


	//----- nvinfo : EIATTR_SW_WAR
	.align		4
.L_46:
        /*0104*/ 	.byte	0x04, 0x36
        /*0106*/ 	.short	(.L_48 - .L_47)
.L_47:
        /*0108*/ 	.word	0x00000008
.L_48:


//--------------------- .nv.info._Z12setup_kernelP17curandStateXORWOW --------------------------
	.section	.nv.info._Z12setup_kernelP17curandStateXORWOW,"",@"SHT_CUDA_INFO"
	.sectionflags	@""
	.align	4


	//----- nvinfo : EIATTR_CUDA_API_VERSION
	.align		4
        /*0000*/ 	.byte	0x04, 0x37
        /*0002*/ 	.short	(.L_50 - .L_49)
.L_49:
        /*0004*/ 	.word	0x00000082


	//----- nvinfo : EIATTR_KPARAM_INFO
	.align		4
.L_50:
        /*0008*/ 	.byte	0x04, 0x17
        /*000a*/ 	.short	(.L_52 - .L_51)
.L_51:
        /*000c*/ 	.word	0x00000000
        /*0010*/ 	.short	0x0000
        /*0012*/ 	.short	0x0000
        /*0014*/ 	.byte	0x00, 0xf5, 0x21, 0x00


	//----- nvinfo : EIATTR_SPARSE_MMA_MASK
	.align		4
.L_52:
        /*0018*/ 	.byte	0x03, 0x50
        /*001a*/ 	.short	0x0000


	//----- nvinfo : EIATTR_MAXREG_COUNT
	.align		4
        /*001c*/ 	.byte	0x03, 0x1b
        /*001e*/ 	.short	0x00ff


	//----- nvinfo : EIATTR_MERCURY_ISA_VERSION
	.align		4
        /*0020*/ 	.byte	0x03, 0x5f
        /*0022*/ 	.short	0x0101


	//----- nvinfo : EIATTR_VRC_CTA_INIT_COUNT
	.align		4
        /*0024*/ 	.byte	0x02, 0x4a
	.zero		1
	.zero		1


	//----- nvinfo : EIATTR_EXIT_INSTR_OFFSETS
	.align		4
        /*0028*/ 	.byte	0x04, 0x1c
        /*002a*/ 	.short	(.L_54 - .L_53)


	//   ....[0]....
.L_53:
        /*002c*/ 	.word	0x00000e70


	//----- nvinfo : EIATTR_CRS_STACK_SIZE
	.align		4
.L_54:
        /*0030*/ 	.byte	0x04, 0x1e
        /*0032*/ 	.short	(.L_56 - .L_55)
.L_55:
        /*0034*/ 	.word	0x00000000


	//----- nvinfo : EIATTR_CBANK_PARAM_SIZE
	.align		4
.L_56:
        /*0038*/ 	.byte	0x03, 0x19
        /*003a*/ 	.short	0x0008


	//----- nvinfo : EIATTR_PARAM_CBANK
	.align		4
        /*003c*/ 	.byte	0x04, 0x0a
        /*003e*/ 	.short	(.L_58 - .L_57)
	.align		4
.L_57:
        /*0040*/ 	.word	index@(.nv.constant0._Z12setup_kernelP17curandStateXORWOW)
        /*0044*/ 	.short	0x0380
        /*0046*/ 	.short	0x0008


	//----- nvinfo : EIATTR_SW_WAR
	.align		4
.L_58:
        /*0048*/ 	.byte	0x04, 0x36
        /*004a*/ 	.short	(.L_60 - .L_59)
.L_59:
        /*004c*/ 	.word	0x00000008
.L_60:


//--------------------- .nv.callgraph             --------------------------
	.section	.nv.callgraph,"",@"SHT_CUDA_CALLGRAPH"
	.align	4
	.sectionentsize	8
	.align		4
        /*0000*/ 	.word	0x00000000
	.align		4
        /*0004*/ 	.word	0xffffffff
	.align		4
        /*0008*/ 	.word	index@(_Z10tlboKernelPiS_iP17curandStateXORWOW)
	.align		4
        /*000c*/ 	.word	index@(vprintf)
	.align		4
        /*0010*/ 	.word	index@(_Z10tlboKernelPiS_iP17curandStateXORWOW)
	.align		4
        /*0014*/ 	.word	index@(malloc)
	.align		4
        /*0018*/ 	.word	0x00000000
	.align		4
        /*001c*/ 	.word	0xfffffffe
	.align		4
        /*0020*/ 	.word	0x00000000
	.align		4
        /*0024*/ 	.word	0xfffffffd
	.align		4
        /*0028*/ 	.word	0x00000000
	.align		4
        /*002c*/ 	.word	0xfffffffc


//--------------------- .nv.constant4             --------------------------
	.section	.nv.constant4,"a",@progbits
	.align	8
	.align		8
.nv.constant4:
        /*0000*/ 	.dword	malloc
	.align		8
        /*0008*/ 	.dword	vprintf
	.align		8
        /*0010*/ 	.dword	precalc_xorwow_matrix
	.align		8
        /*0018*/ 	.dword	precalc_xorwow_offset_matrix
	.align		8
        /*0020*/ 	.dword	mrg32k3aM1
	.align		8
        /*0028*/ 	.dword	mrg32k3aM2
	.align		8
        /*0030*/ 	.dword	mrg32k3aM1SubSeq
	.align		8
        /*0038*/ 	.dword	mrg32k3aM2SubSeq
	.align		8
        /*0040*/ 	.dword	mrg32k3aM1Seq
	.align		8
        /*0048*/ 	.dword	mrg32k3aM2Seq
	.align		8
        /*0050*/ 	.dword	best_sol
	.align		8
        /*0058*/ 	.dword	best_sol_dis
	.align		8
        /*0060*/ 	.dword	$str$4
	.align		8
        /*0068*/ 	.dword	$str$6


//--------------------- .nv.constant3             --------------------------
	.section	.nv.constant3,"a",@progbits
	.align	8
.nv.constant3:
	.type		__cr_lgamma_table,@object
	.size		__cr_lgamma_table,(.L_8 - __cr_lgamma_table)
__cr_lgamma_table:
        /*0000*/ 	.byte	0x00, 0x00, 0x00, 0x00, 0x00, 0x00, 0x00, 0x00, 0x00, 0x00, 0x00, 0x00, 0x00, 0x00, 0x00, 0x00
        /*0010*/ 	.byte	0xef, 0x39, 0xfa, 0xfe, 0x42, 0x2e, 0xe6, 0x3f, 0x02, 0x20, 0x2a, 0xfa, 0x0b, 0xab, 0xfc, 0x3f
        /*0020*/ 	.byte	0xf9, 0x2c, 0x92, 0x7c, 0xa7, 0x6c, 0x09, 0x40, 0xc9, 0x79, 0x44, 0x3c, 0x64, 0x26, 0x13, 0x40
        /*0030*/ 	.byte	0xca, 0x01, 0xcf, 0x3a, 0x27, 0x51, 0x1a, 0x40, 0x30, 0xcc, 0x2d, 0xf3, 0xe1, 0x0c, 0x21, 0x40
        /*0040*/ 	.byte	0x0d, 0xb7, 0xfc, 0x82, 0x8e, 0x35, 0x25, 0x40
.L_8:


//--------------------- .text._Z10tlboKernelPiS_iP17curandStateXORWOW --------------------------
	.section	.text._Z10tlboKernelPiS_iP17curandStateXORWOW,"ax",@progbits
	.align	128
        .global         _Z10tlboKernelPiS_iP17curandStateXORWOW
        .type           _Z10tlboKernelPiS_iP17curandStateXORWOW,@function
        .size           _Z10tlboKernelPiS_iP17curandStateXORWOW,(.L_x_48 - _Z10tlboKernelPiS_iP17curandStateXORWOW)
        .other          _Z10tlboKernelPiS_iP17curandStateXORWOW,@"STO_CUDA_ENTRY STV_DEFAULT"
_Z10tlboKernelPiS_iP17curandStateXORWOW:
.text._Z10tlboKernelPiS_iP17curandStateXORWOW:
[----:B------:R-:W0:Y:S01]  /*0000*/  LDC R1, c[0x0][0x37c] ;  /* 0x0000df00ff017b82 */ /* 0x000e220000000800 */
[----:B------:R-:W1:Y:S01]  /*0010*/  S2R R19, SR_TID.X ;  /* 0x0000000000137919 */ /* 0x000e620000002100 */
[----:B------:R-:W2:Y:S06]  /*0020*/  LDCU UR4, c[0x0][0x2fc] ;  /* 0x00005f80ff0477ac */ /* 0x000eac0008000800 */
[----:B------:R-:W3:Y:S01]  /*0030*/  LDC.64 R4, c[0x0][0x380] ;  /* 0x0000e000ff047b82 */ /* 0x000ee20000000a00 */
[----:B0-----:R-:W-:Y:S01]  /*0040*/  VIADD R1, R1, 0xffffff80 ;  /* 0xffffff8001017836 */ /* 0x001fe20000000000 */
[----:B------:R-:W1:Y:S01]  /*0050*/  S2R R2, SR_CTAID.X ;  /* 0x0000000000027919 */ /* 0x000e620000002500 */
[----:B------:R-:W1:Y:S01]  /*0060*/  LDCU UR5, c[0x0][0x360] ;  /* 0x00006c00ff0577ac */ /* 0x000e620008000800 */
[----:B------:R-:W0:Y:S01]  /*0070*/  LDCU.64 UR36, c[0x0][0x358] ;  /* 0x00006b00ff2477ac */ /* 0x000e220008000a00 */
[----:B-1----:R-:W-:-:S04]  /*0080*/  IMAD R0, R2, UR5, R19 ;  /* 0x0000000502007c24 */ /* 0x002fc8000f8e0213 */
[----:B------:R-:W-:-:S04]  /*0090*/  IMAD R11, R0, 0xf, RZ ;  /* 0x0000000f000b7824 */ /* 0x000fc800078e02ff */
[----:B---3--:R-:W-:-:S04]  /*00a0*/  IMAD.WIDE.U32 R8, R11, 0x4, R4 ;  /* 0x000000040b087825 */ /* 0x008fc800078e0004 */
[C---:B------:R-:W-:Y:S01]  /*00b0*/  VIADD R13, R11.reuse, 0x2 ;  /* 0x000000020b0d7836 */ /* 0x040fe20000000000 */
[----:B0-----:R0:W3:Y:S01]  /*00c0*/  LDG.E R3, desc[UR36][R8.64] ;  /* 0x0000002408037981 */ /* 0x0010e2000c1e1900 */
[C---:B------:R-:W-:Y:S02]  /*00d0*/  VIADD R15, R11.reuse, 0x3 ;  /* 0x000000030b0f7836 */ /* 0x040fe40000000000 */
[C---:B------:R-:W-:Y:S02]  /*00e0*/  VIADD R17, R11.reuse, 0x4 ;  /* 0x000000040b117836 */ /* 0x040fe40000000000 */
[C---:B------:R-:W-:Y:S02]  /*00f0*/  VIADD R21, R11.reuse, 0x5 ;  /* 0x000000050b157836 */ /* 0x040fe40000000000 */
[C---:B------:R-:W-:Y:S02]  /*0100*/  VIADD R23, R11.reuse, 0x6 ;  /* 0x000000060b177836 */ /* 0x040fe40000000000 */
[----:B------:R-:W-:-:S02]  /*0110*/  VIADD R25, R11, 0x7 ;  /* 0x000000070b197836 */ /* 0x000fc40000000000 */
[C---:B------:R-:W-:Y:S02]  /*0120*/  VIADD R7, R11.reuse, 0x1 ;  /* 0x000000010b077836 */ /* 0x040fe40000000000 */
[C---:B------:R-:W-:Y:S02]  /*0130*/  VIADD R27, R11.reuse, 0x8 ;  /* 0x000000080b1b7836 */ /* 0x040fe40000000000 */
[C---:B------:R-:W-:Y:S02]  /*0140*/  VIADD R29, R11.reuse, 0x9 ;  /* 0x000000090b1d7836 */ /* 0x040fe40000000000 */
[C---:B------:R-:W-:Y:S02]  /*0150*/  VIADD R31, R11.reuse, 0xa ;  /* 0x0000000a0b1f7836 */ /* 0x040fe40000000000 */
[C---:B------:R-:W-:Y:S02]  /*0160*/  VIADD R33, R11.reuse, 0xb ;  /* 0x0000000b0b217836 */ /* 0x040fe40000000000 */
[----:B------:R-:W-:-:S02]  /*0170*/  VIADD R35, R11, 0xc ;  /* 0x0000000c0b237836 */ /* 0x000fc40000000000 */
[C---:B------:R-:W-:Y:S02]  /*0180*/  VIADD R37, R11.reuse, 0xd ;  /* 0x0000000d0b257836 */ /* 0x040fe40000000000 */
[----:B------:R-:W-:Y:S02]  /*0190*/  VIADD R39, R11, 0xe ;  /* 0x0000000e0b277836 */ /* 0x000fe40000000000 */
[----:B0-----:R-:W-:-:S04]  /*01a0*/  IMAD.WIDE.U32 R8, R13, 0x4, R4 ;  /* 0x000000040d087825 */ /* 0x001fc800078e0004 */
[--C-:B------:R-:W-:Y:S02]  /*01b0*/  IMAD.WIDE.U32 R10, R15, 0x4, R4.reuse ;  /* 0x000000040f0a7825 */ /* 0x100fe400078e0004 */
[----:B------:R-:W4:Y:S02]  /*01c0*/  LDG.E R9, desc[UR36][R8.64] ;  /* 0x0000002408097981 */ /* 0x000f24000c1e1900 */
[--C-:B------:R-:W-:Y:S02]  /*01d0*/  IMAD.WIDE.U32 R12, R17, 0x4, R4.reuse ;  /* 0x00000004110c7825 */ /* 0x100fe400078e0004 */
[----:B------:R-:W5:Y:S02]  /*01e0*/  LDG.E R11, desc[UR36][R10.64] ;  /* 0x000000240a0b7981 */ /* 0x000f64000c1e1900 */
[--C-:B------:R-:W-:Y:S02]  /*01f0*/  IMAD.WIDE.U32 R14, R21, 0x4, R4.reuse ;  /* 0x00000004150e7825 */ /* 0x100fe400078e0004 */
[----:B------:R-:W2:Y:S02]  /*0200*/  LDG.E R13, desc[UR36][R12.64] ;  /* 0x000000240c0d7981 */ /* 0x000ea4000c1e1900 */
[----:B------:R-:W-:-:S02]  /*0210*/  IMAD.WIDE.U32 R16, R23, 0x4, R4 ;  /* 0x0000000417107825 */ /* 0x000fc400078e0004 */
[----:B------:R-:W2:Y:S02]  /*0220*/  LDG.E R15, desc[UR36][R14.64] ;  /* 0x000000240e0f7981 */ /* 0x000ea4000c1e1900 */
[--C-:B------:R-:W-:Y:S02]  /*0230*/  IMAD.WIDE.U32 R20, R25, 0x4, R4.reuse ;  /* 0x0000000419147825 */ /* 0x100fe400078e0004 */
[----:B------:R0:W2:Y:S02]  /*0240*/  LDG.E R17, desc[UR36][R16.64] ;  /* 0x0000002410117981 */ /* 0x0000a4000c1e1900 */
[--C-:B------:R-:W-:Y:S02]  /*0250*/  IMAD.WIDE.U32 R22, R27, 0x4, R4.reuse ;  /* 0x000000041b167825 */ /* 0x100fe400078e0004 */
[----:B------:R-:W2:Y:S02]  /*0260*/  LDG.E R21, desc[UR36][R20.64] ;  /* 0x0000002414157981 */ /* 0x000ea4000c1e1900 */
[----:B------:R-:W-:-:S02]  /*0270*/  IMAD.WIDE.U32 R24, R29, 0x4, R4 ;  /* 0x000000041d187825 */ /* 0x000fc400078e0004 */
[----:B------:R-:W2:Y:S02]  /*0280*/  LDG.E R23, desc[UR36][R22.64] ;  /* 0x0000002416177981 */ /* 0x000ea4000c1e1900 */
[--C-:B------:R-:W-:Y:S02]  /*0290*/  IMAD.WIDE.U32 R26, R31, 0x4, R4.reuse ;  /* 0x000000041f1a7825 */ /* 0x100fe400078e0004 */
[----:B------:R-:W2:Y:S02]  /*02a0*/  LDG.E R25, desc[UR36][R24.64] ;  /* 0x0000002418197981 */ /* 0x000ea4000c1e1900 */
        /* <DEDUP_REMOVED lines=9> */
[----:B------:R-:W2:Y:S04]  /*0340*/  LDG.E R33, desc[UR36][R32.64] ;  /* 0x0000002420217981 */ /* 0x000ea8000c1e1900 */
[----:B------:R-:W2:Y:S01]  /*0350*/  LDG.E R5, desc[UR36][R4.64] ;  /* 0x0000002404057981 */ /* 0x000ea2000c1e1900 */
[----:B------:R-:W1:Y:S01]  /*0360*/  S2R R35, SR_CgaCtaId ;  /* 0x0000000000237919 */ /* 0x000e620000008800 */
[----:B------:R-:W-:Y:S01]  /*0370*/  MOV R0, 0x400 ;  /* 0x0000040000007802 */ /* 0x000fe20000000f00 */
[----:B0-----:R-:W0:Y:S01]  /*0380*/  LDC R16, c[0x0][0x2f8] ;  /* 0x0000be00ff107b82 */ /* 0x001e220000000800 */
[----:B------:R-:W-:Y:S01]  /*0390*/  LOP3.LUT P0, RZ, R2, R19, RZ, 0xfc, !PT ;  /* 0x0000001302ff7212 */ /* 0x000fe2000780fcff */
[----:B------:R-:W-:Y:S01]  /*03a0*/  BSSY.RECONVERGENT B6, `(.L_x_0) ;  /* 0x0000020000067945 */ /* 0x000fe20003800200 */
[----:B-1----:R-:W-:-:S05]  /*03b0*/  LEA R0, R35, R0, 0x18 ;  /* 0x0000000023007211 */ /* 0x002fca00078ec0ff */
[----:B------:R-:W-:Y:S01]  /*03c0*/  IMAD R18, R19, 0x3c, R0 ;  /* 0x0000003c13127824 */ /* 0x000fe200078e0200 */
[----:B0-----:R-:W-:-:S04]  /*03d0*/  IADD3 R16, P1, P2, R1, 0x78, R16 ;  /* 0x0000007801107810 */ /* 0x001fc80007a3e010 */
[----:B---3--:R-:W-:Y:S04]  /*03e0*/  STS [R18], R3 ;  /* 0x0000000312007388 */ /* 0x008fe80000000800 */
[----:B----4-:R-:W-:Y:S04]  /*03f0*/  STS [R18+0x8], R9 ;  /* 0x0000080912007388 */ /* 0x010fe80000000800 */
[----:B-----5:R-:W-:Y:S04]  /*0400*/  STS [R18+0xc], R11 ;  /* 0x00000c0b12007388 */ /* 0x020fe80000000800 */
[----:B--2---:R-:W-:Y:S04]  /*0410*/  STS [R18+0x10], R13 ;  /* 0x0000100d12007388 */ /* 0x004fe80000000800 */
[----:B------:R-:W-:Y:S04]  /*0420*/  STS [R18+0x14], R15 ;  /* 0x0000140f12007388 */ /* 0x000fe80000000800 */
        /* <DEDUP_REMOVED lines=9> */
[----:B------:R0:W-:Y:S02]  /*04c0*/  STS [R18+0x18], R17 ;  /* 0x0000181112007388 */ /* 0x0001e40000000800 */
[----:B0-----:R-:W-:Y:S01]  /*04d0*/  IADD3.X R17, PT, PT, RZ, UR4, RZ, P1, P2 ;  /* 0x00000004ff117c10 */ /* 0x001fe20008fe44ff */
[----:B------:R-:W-:Y:S06]  /*04e0*/  @P0 BRA `(.L_x_1) ;  /* 0x00000000002c0947 */ /* 0x000fec0003800000 */
[----:B------:R-:W0:Y:S01]  /*04f0*/  LDC.64 R6, c[0x4][0x58] ;  /* 0x01001600ff067b82 */ /* 0x000e220000000a00 */
[----:B------:R-:W-:Y:S01]  /*0500*/  IMAD.MOV.U32 R3, RZ, RZ, 0x7fffffff ;  /* 0x7fffffffff037424 */ /* 0x000fe200078e00ff */
[----:B------:R-:W-:Y:S01]  /*0510*/  MOV R0, 0x0 ;  /* 0x0000000000007802 */ /* 0x000fe20000000f00 */
[----:B------:R-:W-:Y:S02]  /*0520*/  IMAD.MOV.U32 R4, RZ, RZ, 0x3c ;  /* 0x0000003cff047424 */ /* 0x000fe400078e00ff */
[----:B------:R-:W-:-:S03]  /*0530*/  IMAD.MOV.U32 R5, RZ, RZ, RZ ;  /* 0x000000ffff057224 */ /* 0x000fc600078e00ff */
[----:B------:R1:W2:Y:S01]  /*0540*/  LDC.64 R8, c[0x4][R0] ;  /* 0x0100000000087b82 */ /* 0x0002a20000000a00 */
[----:B0-----:R1:W-:Y:S03]  /*0550*/  STG.E.STRONG.SYS desc[UR36][R6.64], R3 ;  /* 0x0000000306007986 */ /* 0x0013e6000c115924 */
[----:B------:R-:W-:-:S07]  /*0560*/  LEPC R20, `(.L_x_2) ;  /* 0x000000001014794e */ /* 0x000fce0000000000 */
[----:B-12---:R-:W-:Y:S05]  /*0570*/  CALL.ABS.NOINC R8 ;  /* 0x0000000008007343 */ /* 0x006fea0003c00000 */
.L_x_2:
[----:B------:R-:W0:Y:S02]  /*0580*/  LDC.64 R6, c[0x4][0x50] ;  /* 0x01001400ff067b82 */ /* 0x000e240000000a00 */
[----:B0-----:R0:W-:Y:S02]  /*0590*/  STG.E.64 desc[UR36][R6.64], R4 ;  /* 0x0000000406007986 */ /* 0x0011e4000c101b24 */
.L_x_1:
[----:B------:R-:W-:Y:S05]  /*05a0*/  BSYNC.RECONVERGENT B6 ;  /* 0x0000000000067941 */ /* 0x000fea0003800200 */
.L_x_0:
[----:B0-----:R-:W0:Y:S01]  /*05b0*/  S2R R6, SR_CgaCtaId ;  /* 0x0000000000067919 */ /* 0x001e220000008800 */
[----:B------:R-:W-:Y:S01]  /*05c0*/  ISETP.NE.AND P0, PT, R19, RZ, PT ;  /* 0x000000ff1300720c */ /* 0x000fe20003f05270 */
[----:B------:R-:W-:Y:S01]  /*05d0*/  IMAD.MOV.U32 R5, RZ, RZ, 0x7fffffff ;  /* 0x7fffffffff057424 */ /* 0x000fe200078e00ff */
[----:B------:R-:W-:Y:S01]  /*05e0*/  MOV R3, 0x400 ;  /* 0x0000040000037802 */ /* 0x000fe20000000f00 */
[----:B------:R-:W-:Y:S05]  /*05f0*/  WARPSYNC.ALL ;  /* 0x0000000000007948 */ /* 0x000fea0003800000 */
[----:B0-----:R-:W-:-:S05]  /*0600*/  LEA R0, R6, R3, 0x18 ;  /* 0x0000000306007211 */ /* 0x001fca00078ec0ff */
[----:B------:R-:W-:Y:S04]  /*0610*/  STS [R0+0x140], R5 ;  /* 0x0001400500007388 */ /* 0x000fe80000000800 */
[----:B------:R0:W-:Y:S01]  /*0620*/  @!P0 STS [R0+0x13c], R5 ;  /* 0x00013c0500008388 */ /* 0x0001e20000000800 */
[----:B------:R-:W-:Y:S08]  /*0630*/  BAR.SYNC.DEFER_BLOCKING 0x0 ;  /* 0x0000000000007b1d */ /* 0x000ff00000010000 */
[----:B0-----:R-:W0:Y:S01]  /*0640*/  LDC.64 R4, c[0x0][0x388] ;  /* 0x0000e200ff047b82 */ /* 0x001e220000000a00 */
[----:B------:R-:W-:Y:S04]  /*0650*/  LDS R11, [R18] ;  /* 0x00000000120b7984 */ /* 0x000fe80000000800 */
[----:B------:R-:W1:Y:S04]  /*0660*/  LDS R14, [R18+0x4] ;  /* 0x00000400120e7984 */ /* 0x000e680000000800 */
[----:B------:R-:W2:Y:S04]  /*0670*/  LDS R13, [R18+0x8] ;  /* 0x00000800120d7984 */ /* 0x000ea80000000800 */
[----:B------:R-:W3:Y:S04]  /*0680*/  LDS R22, [R18+0xc] ;  /* 0x00000c0012167984 */ /* 0x000ee80000000800 */
[----:B------:R-:W4:Y:S04]  /*0690*/  LDS R15, [R18+0x10] ;  /* 0x00001000120f7984 */ /* 0x000f280000000800 */
[----:B------:R-:W5:Y:S04]  /*06a0*/  LDS R28, [R18+0x14] ;  /* 0x00001400121c7984 */ /* 0x000f680000000800 */
[----:B------:R-:W5:Y:S04]  /*06b0*/  LDS R31, [R18+0x18] ;  /* 0x00001800121f7984 */ /* 0x000f680000000800 */
[----:B------:R-:W5:Y:S04]  /*06c0*/  LDS R30, [R18+0x1c] ;  /* 0x00001c00121e7984 */ /* 0x000f680000000800 */
[----:B------:R-:W5:Y:S04]  /*06d0*/  LDS R37, [R18+0x20] ;  /* 0x0000200012257984 */ /* 0x000f680000000800 */
[----:B------:R-:W5:Y:S04]  /*06e0*/  LDS R34, [R18+0x24] ;  /* 0x0000240012227984 */ /* 0x000f680000000800 */
[----:B------:R-:W5:Y:S04]  /*06f0*/  LDS R12, [R18+0x28] ;  /* 0x00002800120c7984 */ /* 0x000f680000000800 */
[----:B------:R-:W5:Y:S01]  /*0700*/  LDS R9, [R18+0x2c] ;  /* 0x00002c0012097984 */ /* 0x000f620000000800 */
[----:B-1----:R-:W-:-:S03]  /*0710*/  IMAD R11, R11, 0xf, R14 ;  /* 0x0000000f0b0b7824 */ /* 0x002fc600078e020e */
[----:B------:R-:W1:Y:S01]  /*0720*/  LDS R10, [R18+0x30] ;  /* 0x00003000120a7984 */ /* 0x000e620000000800 */
[----:B--2---:R-:W-:Y:S02]  /*0730*/  IMAD R23, R14, 0xf, R13 ;  /* 0x0000000f0e177824 */ /* 0x004fe400078e020d */
[----:B0-----:R-:W-:Y:S01]  /*0740*/  IMAD.WIDE R20, R11, 0x4, R4 ;  /* 0x000000040b147825 */ /* 0x001fe200078e0204 */
[----:B------:R-:W0:Y:S03]  /*0750*/  LDS R8, [R18+0x34] ;  /* 0x0000340012087984 */ /* 0x000e260000000800 */
[----:B---3--:R-:W-:Y:S01]  /*0760*/  IMAD R25, R13, 0xf, R22 ;  /* 0x0000000f0d197824 */ /* 0x008fe200078e0216 */
[----:B------:R-:W2:Y:S01]  /*0770*/  LDS R7, [R18+0x38] ;  /* 0x0000380012077984 */ /* 0x000ea20000000800 */
[----:B----4-:R-:W-:Y:S02]  /*0780*/  IMAD R27, R22, 0xf, R15 ;  /* 0x0000000f161b7824 */ /* 0x010fe400078e020f */
[--C-:B------:R-:W-:Y:S01]  /*0790*/  IMAD.WIDE R22, R23, 0x4, R4.reuse ;  /* 0x0000000417167825 */ /* 0x100fe200078e0204 */
[----:B------:R3:W4:Y:S03]  /*07a0*/  LDG.E R11, desc[UR36][R20.64] ;  /* 0x00000024140b7981 */ /* 0x000726000c1e1900 */
[----:B------:R-:W-:Y:S01]  /*07b0*/  IMAD.WIDE R24, R25, 0x4, R4 ;  /* 0x0000000419187825 */ /* 0x000fe200078e0204 */
[----:B------:R-:W4:Y:S03]  /*07c0*/  LDG.E R14, desc[UR36][R22.64] ;  /* 0x00000024160e7981 */ /* 0x000f26000c1e1900 */
[----:B-----5:R-:W-:Y:S01]  /*07d0*/  IMAD R29, R15, 0xf, R28 ;  /* 0x0000000f0f1d7824 */ /* 0x020fe200078e021c */
[----:B------:R5:W4:Y:S01]  /*07e0*/  LDG.E R13, desc[UR36][R24.64] ;  /* 0x00000024180d7981 */ /* 0x000b22000c1e1900 */
[----:B------:R-:W-:-:S02]  /*07f0*/  IMAD R33, R28, 0xf, R31 ;  /* 0x0000000f1c217824 */ /* 0x000fc400078e021f */
[----:B------:R-:W-:Y:S02]  /*0800*/  IMAD R35, R31, 0xf, R30 ;  /* 0x0000000f1f237824 */ /* 0x000fe400078e021e */
[----:B------:R-:W-:-:S04]  /*0810*/  IMAD.WIDE R26, R27, 0x4, R4 ;  /* 0x000000041b1a7825 */ /* 0x000fc800078e0204 */
[----:B------:R-:W-:Y:S01]  /*0820*/  IMAD.WIDE R28, R29, 0x4, R4 ;  /* 0x000000041d1c7825 */ /* 0x000fe200078e0204 */
[----:B------:R1:W4:Y:S03]  /*0830*/  LDG.E R15, desc[UR36][R26.64] ;  /* 0x000000241a0f7981 */ /* 0x000326000c1e1900 */
[----:B------:R-:W-:Y:S01]  /*0840*/  IMAD R39, R30, 0xf, R37 ;  /* 0x0000000f1e277824 */ /* 0x000fe200078e0225 */
[----:B------:R0:W4:Y:S01]  /*0850*/  LDG.E R32, desc[UR36][R28.64] ;  /* 0x000000241c207981 */ /* 0x000122000c1e1900 */
[----:B------:R-:W-:Y:S02]  /*0860*/  IMAD R37, R37, 0xf, R34 ;  /* 0x0000000f25257824 */ /* 0x000fe400078e0222 */
[----:B---3--:R-:W-:-:S04]  /*0870*/  IMAD.WIDE R20, R35, 0x4, R4 ;  /* 0x0000000423147825 */ /* 0x008fc800078e0204 */
[----:B------:R-:W-:Y:S02]  /*0880*/  IMAD.WIDE R30, R33, 0x4, R4 ;  /* 0x00000004211e7825 */ /* 0x000fe400078e0204 */
[----:B------:R-:W3:Y:S02]  /*0890*/  LDG.E R20, desc[UR36][R20.64] ;  /* 0x0000002414147981 */ /* 0x000ee4000c1e1900 */
[----:B------:R-:W-:Y:S02]  /*08a0*/  IMAD R35, R34, 0xf, R12 ;  /* 0x0000000f22237824 */ /* 0x000fe400078e020c */
[--C-:B-----5:R-:W-:Y:S01]  /*08b0*/  IMAD.WIDE R24, R37, 0x4, R4.reuse ;  /* 0x0000000425187825 */ /* 0x120fe200078e0204 */
[----:B------:R5:W3:Y:S03]  /*08c0*/  LDG.E R33, desc[UR36][R30.64] ;  /* 0x000000241e217981 */ /* 0x000ae6000c1e1900 */
[----:B------:R-:W-:-:S02]  /*08d0*/  IMAD.WIDE R22, R39, 0x4, R4 ;  /* 0x0000000427167825 */ /* 0x000fc400078e0204 */
[----:B------:R-:W3:Y:S02]  /*08e0*/  LDG.E R24, desc[UR36][R24.64] ;  /* 0x0000002418187981 */ /* 0x000ee4000c1e1900 */
[----:B------:R-:W-:Y:S02]  /*08f0*/  IMAD R37, R12, 0xf, R9 ;  /* 0x0000000f0c257824 */ /* 0x000fe400078e0209 */
[----:B-1----:R-:W-:Y:S01]  /*0900*/  IMAD.WIDE R26, R35, 0x4, R4 ;  /* 0x00000004231a7825 */ /* 0x002fe200078e0204 */
[----:B------:R1:W3:Y:S03]  /*0910*/  LDG.E R23, desc[UR36][R22.64] ;  /* 0x0000002416177981 */ /* 0x0002e6000c1e1900 */
[----:B------:R-:W-:Y:S02]  /*0920*/  IMAD R9, R9, 0xf, R10 ;  /* 0x0000000f09097824 */ /* 0x000fe400078e020a */
[----:B0-----:R-:W-:Y:S01]  /*0930*/  IMAD R35, R10, 0xf, R8 ;  /* 0x0000000f0a237824 */ /* 0x001fe200078e0208 */
[----:B------:R-:W3:Y:S01]  /*0940*/  LDG.E R27, desc[UR36][R26.64] ;  /* 0x000000241a1b7981 */ /* 0x000ee2000c1e1900 */
[----:B------:R-:W-:-:S04]  /*0950*/  IMAD.WIDE R28, R37, 0x4, R4 ;  /* 0x00000004251c7825 */ /* 0x000fc800078e0204 */
[----:B-----5:R-:W-:Y:S02]  /*0960*/  IMAD.WIDE R30, R9, 0x4, R4 ;  /* 0x00000004091e7825 */ /* 0x020fe400078e0204 */
[----:B------:R-:W5:Y:S02]  /*0970*/  LDG.E R28, desc[UR36][R28.64] ;  /* 0x000000241c1c7981 */ /* 0x000f64000c1e1900 */
[----:B--2---:R-:W-:Y:S02]  /*0980*/  IMAD R7, R8, 0xf, R7 ;  /* 0x0000000f08077824 */ /* 0x004fe400078e0207 */
[--C-:B------:R-:W-:Y:S01]  /*0990*/  IMAD.WIDE R8, R35, 0x4, R4.reuse ;  /* 0x0000000423087825 */ /* 0x100fe200078e0204 */
[----:B------:R-:W2:Y:S03]  /*09a0*/  LDG.E R31, desc[UR36][R30.64] ;  /* 0x000000241e1f7981 */ /* 0x000ea6000c1e1900 */
[----:B------:R-:W-:-:S02]  /*09b0*/  IMAD.WIDE R4, R7, 0x4, R4 ;  /* 0x0000000407047825 */ /* 0x000fc400078e0204 */
[----:B------:R-:W2:Y:S04]  /*09c0*/  LDG.E R8, desc[UR36][R8.64] ;  /* 0x0000002408087981 */ /* 0x000ea8000c1e1900 */
[----:B------:R-:W2:Y:S01]  /*09d0*/  LDG.E R5, desc[UR36][R4.64] ;  /* 0x0000002404057981 */ /* 0x000ea2000c1e1900 */
[----:B------:R-:W-:-:S05]  /*09e0*/  VIADD R7, R3, 0xf0 ;  /* 0x000000f003077836 */ /* 0x000fca0000000000 */
[----:B-1----:R-:W-:-:S05]  /*09f0*/  LEA R22, R6, R7, 0x18 ;  /* 0x0000000706167211 */ /* 0x002fca00078ec0ff */
[----:B------:R-:W-:Y:S02]  /*0a00*/  IMAD R22, R19, 0x4, R22 ;  /* 0x0000000413167824 */ /* 0x000fe400078e0216 */
[----:B------:R-:W-:-:S05]  /*0a10*/  VIADD R3, R3, 0x140 ;  /* 0x0000014003037836 */ /* 0x000fca0000000000 */
[----:B------:R-:W-:Y:S02]  /*0a20*/  LEA R3, R6, R3, 0x18 ;  /* 0x0000000306037211 */ /* 0x000fe400078ec0ff */
[----:B----4-:R-:W-:-:S04]  /*0a30*/  IADD3 R14, PT, PT, R13, R14, R11 ;  /* 0x0000000e0d0e7210 */ /* 0x010fc80007ffe00b */
[----:B------:R-:W-:-:S04]  /*0a40*/  IADD3 R14, PT, PT, R32, R15, R14 ;  /* 0x0000000f200e7210 */ /* 0x000fc80007ffe00e */
[----:B---3--:R-:W-:-:S04]  /*0a50*/  IADD3 R14, PT, PT, R20, R33, R14 ;  /* 0x00000021140e7210 */ /* 0x008fc80007ffe00e */
[----:B------:R-:W-:-:S04]  /*0a60*/  IADD3 R14, PT, PT, R24, R23, R14 ;  /* 0x00000017180e7210 */ /* 0x000fc80007ffe00e */
[----:B-----5:R-:W-:-:S04]  /*0a70*/  IADD3 R14, PT, PT, R28, R27, R14 ;  /* 0x0000001b1c0e7210 */ /* 0x020fc80007ffe00e */
[----:B--2---:R-:W-:-:S05]  /*0a80*/  IADD3 R14, PT, PT, R8, R31, R14 ;  /* 0x0000001f080e7210 */ /* 0x004fca0007ffe00e */
[----:B------:R-:W-:-:S05]  /*0a90*/  IMAD.IADD R7, R14, 0x1, R5 ;  /* 0x000000010e077824 */ /* 0x000fca00078e0205 */
[----:B------:R-:W-:Y:S01]  /*0aa0*/  STS [R22], R7 ;  /* 0x0000000716007388 */ /* 0x000fe20000000800 */
[----:B------:R-:W-:Y:S06]  /*0ab0*/  BAR.SYNC.DEFER_BLOCKING 0x0 ;  /* 0x0000000000007b1d */ /* 0x000fec0000010000 */
[----:B------:R-:W0:Y:S04]  /*0ac0*/  LDS R4, [R22] ;  /* 0x0000000016047984 */ /* 0x000e280000000800 */
[----:B0-----:R-:W-:Y:S04]  /*0ad0*/  ATOMS.MIN.S32 R3, [R3], R4 ;  /* 0x000000040303738c */ /* 0x001fe80000800200 */
[----:B------:R-:W0:Y:S02]  /*0ae0*/  LDS R0, [R0+0x140] ;  /* 0x0001400000007984 */ /* 0x000e240000000800 */
[----:B0-----:R-:W-:-:S13]  /*0af0*/  ISETP.NE.AND P0, PT, R3, R0, PT ;  /* 0x000000000300720c */ /* 0x001fda0003f05270 */
[----:B------:R-:W-:Y:S05]  /*0b00*/  @!P0 BRA `(.L_x_3) ;  /* 0x0000000000bc8947 */ /* 0x000fea0003800000 */
[----:B------:R-:W0:Y:S01]  /*0b10*/  LDC.64 R12, c[0x4][0x58] ;  /* 0x01001600ff0c7b82 */ /* 0x000e220000000a00 */
[----:B------:R-:W-:Y:S01]  /*0b20*/  MOV R3, 0x8 ;  /* 0x0000000800037802 */ /* 0x000fe20000000f00 */
[----:B------:R-:W1:Y:S01]  /*0b30*/  LDCU.64 UR4, c[0x4][0x60] ;  /* 0x01000c00ff0477ac */ /* 0x000e620008000a00 */
[----:B0-----:R0:W-:Y:S04]  /*0b40*/  STG.E.STRONG.SYS desc[UR36][R12.64], R0 ;  /* 0x000000000c007986 */ /* 0x0011e8000c115924 */
[----:B------:R-:W2:Y:S01]  /*0b50*/  LDG.E.STRONG.SYS R8, desc[UR36][R12.64] ;  /* 0x000000240c087981 */ /* 0x000ea2000c1f5900 */
[----:B------:R0:W3:Y:S01]  /*0b60*/  LDC.64 R10, c[0x4][R3] ;  /* 0x01000000030a7b82 */ /* 0x0000e20000000a00 */
[----:B-1----:R-:W-:Y:S02]  /*0b70*/  IMAD.U32 R4, RZ, RZ, UR4 ;  /* 0x00000004ff047e24 */ /* 0x002fe4000f8e00ff */
[----:B------:R-:W-:-:S02]  /*0b80*/  IMAD.U32 R5, RZ, RZ, UR5 ;  /* 0x00000005ff057e24 */ /* 0x000fc4000f8e00ff */
[----:B------:R-:W-:Y:S02]  /*0b90*/  IMAD.MOV.U32 R6, RZ, RZ, R16 ;  /* 0x000000ffff067224 */ /* 0x000fe400078e0010 */
[----:B------:R-:W-:Y:S01]  /*0ba0*/  IMAD.MOV.U32 R7, RZ, RZ, R17 ;  /* 0x000000ffff077224 */ /* 0x000fe200078e0011 */
[----:B--23--:R0:W-:Y:S06]  /*0bb0*/  STL [R1+0x78], R8 ;  /* 0x0000780801007387 */ /* 0x00c1ec0000100800 */
[----:B------:R-:W-:-:S07]  /*0bc0*/  LEPC R20, `(.L_x_4) ;  /* 0x000000001014794e */ /* 0x000fce0000000000 */
[----:B0-----:R-:W-:Y:S05]  /*0bd0*/  CALL.ABS.NOINC R10 ;  /* 0x000000000a007343 */ /* 0x001fea0003c00000 */
.L_x_4:
[----:B------:R-:W0:Y:S01]  /*0be0*/  LDC.64 R10, c[0x4][0x50] ;  /* 0x01001400ff0a7b82 */ /* 0x000e220000000a00 */
[----:B------:R-:W1:Y:S04]  /*0bf0*/  LDS R3, [R18] ;  /* 0x0000000012037984 */ /* 0x000e680000000800 */
[----:B0-----:R-:W1:Y:S04]  /*0c00*/  LDG.E.64 R4, desc[UR36][R10.64] ;  /* 0x000000240a047981 */ /* 0x001e68000c1e1b00 */
[----:B-1----:R-:W-:Y:S04]  /*0c10*/  ST.E.STRONG.SYS desc[UR36][R4.64], R3 ;  /* 0x0000000304007985 */ /* 0x002fe8000c115924 */
[----:B------:R-:W2:Y:S04]  /*0c20*/  LDG.E.64 R6, desc[UR36][R10.64] ;  /* 0x000000240a067981 */ /* 0x000ea8000c1e1b00 */
[----:B------:R-:W2:Y:S04]  /*0c30*/  LDS R13, [R18+0x4] ;  /* 0x00000400120d7984 */ /* 0x000ea80000000800 */
[----:B--2---:R-:W-:Y:S04]  /*0c40*/  ST.E.STRONG.SYS desc[UR36][R6.64+0x4], R13 ;  /* 0x0000040d06007985 */ /* 0x004fe8000c115924 */
[----:B------:R-:W2:Y:S04]  /*0c50*/  LDG.E.64 R8, desc[UR36][R10.64] ;  /* 0x000000240a087981 */ /* 0x000ea8000c1e1b00 */
[----:B------:R-:W2:Y:S04]  /*0c60*/  LDS R15, [R18+0x8] ;  /* 0x00000800120f7984 */ /* 0x000ea80000000800 */
[----:B--2---:R-:W-:Y:S04]  /*0c70*/  ST.E.STRONG.SYS desc[UR36][R8.64+0x8], R15 ;  /* 0x0000080f08007985 */ /* 0x004fe8000c115924 */
[----:B------:R-:W0:Y:S04]  /*0c80*/  LDS R21, [R18+0xc] ;  /* 0x00000c0012157984 */ /* 0x000e280000000800 */
[----:B0-----:R-:W-:Y:S04]  /*0c90*/  ST.E.STRONG.SYS desc[UR36][R8.64+0xc], R21 ;  /* 0x00000c1508007985 */ /* 0x001fe8000c115924 */
        /* <DEDUP_REMOVED lines=21> */
[----:B0-----:R0:W-:Y:S02]  /*0df0*/  ST.E.STRONG.SYS desc[UR36][R8.64+0x38], R11 ;  /* 0x0000380b08007985 */ /* 0x0011e4000c115924 */
.L_x_3:
[----:B------:R-:W-:Y:S05]  /*0e00*/  WARPSYNC.ALL ;  /* 0x0000000000007948 */ /* 0x000fea0003800000 */
[----:B------:R-:W-:Y:S01]  /*0e10*/  ISETP.NE.AND P1, PT, R19, RZ, PT ;  /* 0x000000ff1300720c */ /* 0x000fe20003f25270 */
[----:B------:R-:W-:Y:S08]  /*0e20*/  BAR.SYNC.DEFER_BLOCKING 0x0 ;  /* 0x0000000000007b1d */ /* 0x000ff00000010000 */
[----:B------:R-:W1:Y:S01]  /*0e30*/  S2UR UR38, SR_CgaCtaId ;  /* 0x00000000002679c3 */ /* 0x000e620000008800 */
[----:B------:R-:W-:Y:S01]  /*0e40*/  VOTEU.ANY UR4, UPT, PT ;  /* 0x0000000000047886 */ /* 0x000fe200038e0100 */
[----:B------:R-:W2:Y:S01]  /*0e50*/  S2R R0, SR_LANEID ;  /* 0x0000000000007919 */ /* 0x000ea20000000000 */
[----:B------:R-:W-:Y:S01]  /*0e60*/  UFLO.U32 UR4, UR4 ;  /* 0x00000004000472bd */ /* 0x000fe200080e0000 */
[----:B------:R-:W-:Y:S01]  /*0e70*/  BSSY.RECONVERGENT B6, `(.L_x_5) ;  /* 0x0000016000067945 */ /* 0x000fe20003800200 */
[----:B------:R-:W-:Y:S01]  /*0e80*/  UMOV UR39, 0x400 ;  /* 0x0000040000277882 */ /* 0x000fe20000000000 */
[----:B------:R-:W3:Y:S03]  /*0e90*/  LDS R22, [R22] ;  /* 0x0000000016167984 */ /* 0x000ee60000000800 */
[----:B--2---:R-:W-:Y:S01]  /*0ea0*/  ISETP.EQ.U32.AND P0, PT, R0, UR4, PT ;  /* 0x0000000400007c0c */ /* 0x004fe2000bf02070 */
[----:B------:R-:W-:-:S04]  /*0eb0*/  UIADD3 UR4, UPT, UPT, UR39, 0x13c, URZ ;  /* 0x0000013c27047890 */ /* 0x000fc8000fffe0ff */
[----:B-1----:R-:W-:Y:S01]  /*0ec0*/  ULEA UR4, UR38, UR4, 0x18 ;  /* 0x0000000426047291 */ /* 0x002fe2000f8ec0ff */
[----:B---3--:R-:W-:-:S13]  /*0ed0*/  CREDUX.MIN.S32 UR5, R22 ;  /* 0x00000000160572cc */ /* 0x008fda0000008200 */
[----:B------:R-:W-:-:S05]  /*0ee0*/  IMAD.U32 R0, RZ, RZ, UR5 ;  /* 0x00000005ff007e24 */ /* 0x000fca000f8e00ff */
[----:B------:R1:W-:Y:S01]  /*0ef0*/  @P0 ATOMS.MIN.S32 RZ, [UR4], R0 ;  /* 0x00000000ffff098c */ /* 0x0003e20008800204 */
[----:B------:R-:W-:Y:S05]  /*0f00*/  @P1 BRA `(.L_x_6) ;  /* 0x0000000000301947 */ /* 0x000fea0003800000 */
[----:B------:R-:W-:Y:S01]  /*0f10*/  ULEA UR4, UR38, UR39, 0x18 ;  /* 0x0000002726047291 */ /* 0x000fe2000f8ec0ff */
[----:B-1----:R-:W-:Y:S01]  /*0f20*/  MOV R0, 0x8 ;  /* 0x0000000800007802 */ /* 0x002fe20000000f00 */
[----:B------:R-:W-:Y:S02]  /*0f30*/  IMAD.MOV.U32 R6, RZ, RZ, R16 ;  /* 0x000000ffff067224 */ /* 0x000fe400078e0010 */
[----:B------:R-:W-:Y:S01]  /*0f40*/  IMAD.MOV.U32 R7, RZ, RZ, R17 ;  /* 0x000000ffff077224 */ /* 0x000fe200078e0011 */
[----:B0-----:R0:W1:Y:S04]  /*0f50*/  LDC.64 R8, c[0x4][R0] ;  /* 0x0100000000087b82 */ /* 0x0010680000000a00 */
[----:B------:R-:W2:Y:S02]  /*0f60*/  LDS R3, [UR4+0x13c] ;  /* 0x00013c04ff037984 */ /* 0x000ea40008000800 */
[----:B------:R-:W3:Y:S02]  /*0f70*/  LDCU.64 UR4, c[0x4][0x68] ;  /* 0x01000d00ff0477ac */ /* 0x000ee40008000a00 */
[----:B---3--:R-:W-:-:S02]  /*0f80*/  IMAD.U32 R4, RZ, RZ, UR4 ;  /* 0x00000004ff047e24 */ /* 0x008fc4000f8e00ff */
[----:B------:R-:W-:Y:S01]  /*0f90*/  IMAD.U32 R5, RZ, RZ, UR5 ;  /* 0x00000005ff057e24 */ /* 0x000fe2000f8e00ff */
[----:B--2---:R0:W-:Y:S06]  /*0fa0*/  STL.64 [R1+0x78], R2 ;  /* 0x0000780201007387 */ /* 0x0041ec0000100a00 */
[----:B------:R-:W-:-:S07]  /*0fb0*/  LEPC R20, `(.L_x_6) ;  /* 0x000000001014794e */ /* 0x000fce0000000000 */
[----:B01----:R-:W-:Y:S05]  /*0fc0*/  CALL.ABS.NOINC R8 ;  /* 0x0000000008007343 */ /* 0x003fea0003c00000 */
.L_x_6:
[----:B------:R-:W-:Y:S05]  /*0fd0*/  BSYNC.RECONVERGENT B6 ;  /* 0x0000000000067941 */ /* 0x000fea0003800200 */
.L_x_5:
[----:B------:R-:W2:Y:S01]  /*0fe0*/  S2R R5, SR_CgaCtaId ;  /* 0x0000000000057919 */ /* 0x000ea20000008800 */
[----:B------:R-:W-:Y:S01]  /*0ff0*/  MOV R2, 0x400 ;  /* 0x0000040000027802 */ /* 0x000fe20000000f00 */
[----:B------:R-:W-:Y:S01]  /*1000*/  VOTEU.ANY UR4, UPT, PT ;  /* 0x0000000000047886 */ /* 0x000fe200038e0100 */
[----:B------:R-:W3:Y:S01]  /*1010*/  S2R R4, SR_LANEID ;  /* 0x0000000000047919 */ /* 0x000ee20000000000 */
[----:B------:R-:W-:Y:S01]  /*1020*/  UFLO.U32 UR4, UR4 ;  /* 0x00000004000472bd */ /* 0x000fe200080e0000 */
[----:B--2---:R-:W-:Y:S01]  /*1030*/  LEA R3, R5, R2, 0x18 ;  /* 0x0000000205037211 */ /* 0x004fe200078ec0ff */
[----:B------:R-:W-:-:S04]  /*1040*/  VIADD R2, R2, 0x100 ;  /* 0x0000010002027836 */ /* 0x000fc80000000000 */
[----:B---3--:R-:W-:Y:S01]  /*1050*/  ISETP.EQ.U32.AND P0, PT, R4, UR4, PT ;  /* 0x0000000404007c0c */ /* 0x008fe2000bf02070 */
[----:B------:R-:W-:Y:S01]  /*1060*/  STS.128 [R3+0x100], RZ ;  /* 0x000100ff03007388 */ /* 0x000fe20000000c00 */
[----:B------:R-:W-:-:S03]  /*1070*/  LEA R2, R5, R2, 0x18 ;  /* 0x0000000205027211 */ /* 0x000fc600078ec0ff */
[----:B------:R-:W-:Y:S04]  /*1080*/  STS.128 [R3+0x110], RZ ;  /* 0x000110ff03007388 */ /* 0x000fe80000000c00 */
[----:B------:R-:W-:Y:S04]  /*1090*/  STS.128 [R3+0x120], RZ ;  /* 0x000120ff03007388 */ /* 0x000fe80000000c00 */
[----:B------:R-:W-:Y:S04]  /*10a0*/  STS.64 [R3+0x130], RZ ;  /* 0x000130ff03007388 */ /* 0x000fe80000000a00 */
[----:B------:R-:W-:Y:S04]  /*10b0*/  STS [R3+0x138], RZ ;  /* 0x000138ff03007388 */ /* 0x000fe80000000800 */
[----:B-1----:R-:W1:Y:S02]  /*10c0*/  LDS R0, [R18] ;  /* 0x0000000012007984 */ /* 0x002e640000000800 */
[----:B-1----:R-:W1:Y:S02]  /*10d0*/  REDUX.SUM UR5, R0 ;  /* 0x00000000000573c4 */ /* 0x002e64000000c000 */
[----:B-1----:R-:W-:-:S05]  /*10e0*/  IMAD.U32 R7, RZ, RZ, UR5 ;  /* 0x00000005ff077e24 */ /* 0x002fca000f8e00ff */
[----:B------:R-:W-:Y:S04]  /*10f0*/  @P0 ATOMS.ADD RZ, [R2], R7 ;  /* 0x0000000702ff038c */ /* 0x000fe80000000000 */
[----:B------:R-:W1:Y:S02]  /*1100*/  LDS R4, [R18+0x4] ;  /* 0x0000040012047984 */ /* 0x000e640000000800 */
[----:B-1----:R-:W0:Y:S02]  /*1110*/  REDUX.SUM UR4, R4 ;  /* 0x00000000040473c4 */ /* 0x002e24000000c000 */
[----:B0-----:R-:W-:-:S05]  /*1120*/  IMAD.U32 R9, RZ, RZ, UR4 ;  /* 0x00000004ff097e24 */ /* 0x001fca000f8e00ff */
[----:B------:R-:W-:Y:S04]  /*1130*/  @P0 ATOMS.ADD RZ, [R2+0x4], R9 ;  /* 0x0000040902ff038c */ /* 0x000fe80000000000 */
[----:B------:R-:W0:Y:S02]  /*1140*/  LDS R0, [R18+0x8] ;  /* 0x0000080012007984 */ /* 0x000e240000000800 */
[----:B0-----:R-:W0:Y:S02]  /*1150*/  REDUX.SUM UR4, R0 ;  /* 0x00000000000473c4 */ /* 0x001e24000000c000 */
        /* <DEDUP_REMOVED lines=49> */
[----:B------:R0:W-:Y:S01]  /*1470*/  @P0 ATOMS.ADD RZ, [R2+0x38], R11 ;  /* 0x0000380b02ff038c */ /* 0x0001e20000000000 */
[----:B------:R-:W-:Y:S05]  /*1480*/  WARPSYNC.ALL ;  /* 0x0000000000007948 */ /* 0x000fea0003800000 */
[----:B------:R-:W-:Y:S01]  /*1490*/  ISETP.NE.AND P0, PT, R19, RZ, PT ;  /* 0x000000ff1300720c */ /* 0x000fe20003f05270 */
[----:B------:R-:W-:Y:S01]  /*14a0*/  BAR.SYNC.DEFER_BLOCKING 0x0 ;  /* 0x0000000000007b1d */ /* 0x000fe20000010000 */
[----:B------:R-:W-:-:S05]  /*14b0*/  VIADD R24, R1, 0x3c ;  /* 0x0000003c01187836 */ /* 0x000fca0000000000 */
[----:B------:R-:W-:Y:S06]  /*14c0*/  BSSY.RECONVERGENT B6, `(.L_x_7) ;  /* 0x00001a8000067945 */ /* 0x000fec0003800200 */
[----:B0-----:R-:W-:Y:S05]  /*14d0*/  @P0 BRA `(.L_x_8) ;  /* 0x0000001800980947 */ /* 0x001fea0003800000 */
[----:B------:R-:W0:Y:S01]  /*14e0*/  LDS R59, [R3+0x100] ;  /* 0x00010000033b7984 */ /* 0x000e220000000800 */
[----:B------:R-:W-:Y:S02]  /*14f0*/  IMAD.MOV.U32 R4, RZ, RZ, -0x1 ;  /* 0xffffffffff047424 */ /* 0x000fe400078e00ff */
[----:B------:R-:W-:Y:S01]  /*1500*/  IMAD.MOV.U32 R5, RZ, RZ, -0x1 ;  /* 0xffffffffff057424 */ /* 0x000fe200078e00ff */
[----:B------:R-:W-:Y:S04]  /*1510*/  STL.64 [R1], RZ ;  /* 0x000000ff01007387 */ /* 0x000fe80000100a00 */
[----:B------:R-:W-:Y:S04]  /*1520*/  STL.64 [R1+0x40], R4 ;  /* 0x0000400401007387 */ /* 0x000fe80000100a00 */
[----:B------:R-:W-:Y:S04]  /*1530*/  STL.64 [R1+0x48], R4 ;  /* 0x0000480401007387 */ /* 0x000fe80000100a00 */
[----:B------:R-:W-:Y:S04]  /*1540*/  STL.64 [R1+0x50], R4 ;  /* 0x0000500401007387 */ /* 0x000fe80000100a00 */
[----:B------:R-:W-:Y:S04]  /*1550*/  STL.64 [R1+0x58], R4 ;  /* 0x0000580401007387 */ /* 0x000fe80000100a00 */
[----:B------:R-:W-:Y:S04]  /*1560*/  STL.64 [R1+0x60], R4 ;  /* 0x0000600401007387 */ /* 0x000fe80000100a00 */
[----:B------:R-:W-:Y:S04]  /*1570*/  STL.64 [R1+0x68], R4 ;  /* 0x0000680401007387 */ /* 0x000fe80000100a00 */
[----:B------:R-:W-:Y:S04]  /*1580*/  STL.64 [R1+0x70], R4 ;  /* 0x0000700401007387 */ /* 0x000fe80000100a00 */
[----:B------:R1:W-:Y:S01]  /*1590*/  STL [R1+0x3c], R4 ;  /* 0x00003c0401007387 */ /* 0x0003e20000100800 */
[----:B0-----:R-:W-:-:S03]  /*15a0*/  SHF.R.S32.HI R0, RZ, 0x1f, R59 ;  /* 0x0000001fff007819 */ /* 0x001fc6000001143b */
[----:B------:R-:W-:Y:S01]  /*15b0*/  STL.64 [R1+0x8], RZ ;  /* 0x000008ff01007387 */ /* 0x000fe20000100a00 */
[----:B------:R-:W-:-:S03]  /*15c0*/  LEA.HI R59, R0, R59, RZ, 0x2 ;  /* 0x0000003b003b7211 */ /* 0x000fc600078f10ff */
[----:B------:R-:W-:Y:S01]  /*15d0*/  STL.64 [R1+0x10], RZ ;  /* 0x000010ff01007387 */ /* 0x000fe20000100a00 */
[----:B------:R-:W-:-:S03]  /*15e0*/  SHF.R.S32.HI R59, RZ, 0x2, R59 ;  /* 0x00000002ff3b7819 */ /* 0x000fc6000001143b */
[----:B------:R-:W-:Y:S02]  /*15f0*/  STL.64 [R1+0x18], RZ ;  /* 0x000018ff01007387 */ /* 0x000fe40000100a00 */
[----:B------:R-:W-:Y:S02]  /*1600*/  IMAD R2, R59, 0x4, R1 ;  /* 0x000000043b027824 */ /* 0x000fe400078e0201 */
[----:B------:R-:W-:Y:S04]  /*1610*/  STL.64 [R1+0x20], RZ ;  /* 0x000020ff01007387 */ /* 0x000fe80000100a00 */
[----:B------:R-:W-:Y:S04]  /*1620*/  STL.64 [R1+0x28], RZ ;  /* 0x000028ff01007387 */ /* 0x000fe80000100a00 */
[----:B------:R-:W-:Y:S04]  /*1630*/  STL.64 [R1+0x30], RZ ;  /* 0x000030ff01007387 */ /* 0x000fe80000100a00 */
[----:B------:R-:W-:Y:S04]  /*1640*/  STL [R1+0x38], RZ ;  /* 0x000038ff01007387 */ /* 0x000fe80000100800 */
[----:B-1----:R-:W2:Y:S04]  /*1650*/  LDL R4, [R2] ;  /* 0x0000000002047983 */ /* 0x002ea80000100800 */
[----:B------:R-:W0:Y:S04]  /*1660*/  LDS R5, [R3+0x104] ;  /* 0x0001040003057984 */ /* 0x000e280000000800 */
[----:B------:R-:W1:Y:S04]  /*1670*/  LDS R6, [R3+0x108] ;  /* 0x0001080003067984 */ /* 0x000e680000000800 */
[----:B------:R-:W3:Y:S04]  /*1680*/  LDS R9, [R3+0x10c] ;  /* 0x00010c0003097984 */ /* 0x000ee80000000800 */
[----:B------:R-:W-:Y:S04]  /*1690*/  LDS R11, [R3+0x114] ;  /* 0x00011400030b7984 */ /* 0x000fe80000000800 */
[----:B------:R-:W-:Y:S04]  /*16a0*/  LDS R13, [R3+0x11c] ;  /* 0x00011c00030d7984 */ /* 0x000fe80000000800 */
[----:B------:R-:W-:Y:S04]  /*16b0*/  LDS R17, [R3+0x124] ;  /* 0x0001240003117984 */ /* 0x000fe80000000800 */
[----:B------:R-:W-:Y:S04]  /*16c0*/  LDS R19, [R3+0x134] ;  /* 0x0001340003137984 */ /* 0x000fe80000000800 */
[----:B------:R-:W-:Y:S01]  /*16d0*/  LDS R21, [R3+0x138] ;  /* 0x0001380003157984 */ /* 0x000fe20000000800 */
[----:B0-----:R-:W-:-:S04]  /*16e0*/  SHF.R.S32.HI R0, RZ, 0x1f, R5 ;  /* 0x0000001fff007819 */ /* 0x001fc80000011405 */
[----:B------:R-:W-:-:S04]  /*16f0*/  LEA.HI R0, R0, R5, RZ, 0x2 ;  /* 0x0000000500007211 */ /* 0x000fc800078f10ff */
[----:B------:R-:W-:Y:S01]  /*1700*/  SHF.R.S32.HI R60, RZ, 0x2, R0 ;  /* 0x00000002ff3c7819 */ /* 0x000fe20000011400 */
[----:B--2---:R-:W-:-:S04]  /*1710*/  VIADD R5, R4, 0x1 ;  /* 0x0000000104057836 */ /* 0x004fc80000000000 */
[----:B------:R-:W-:Y:S01]  /*1720*/  IMAD R4, R60, 0x4, R1 ;  /* 0x000000043c047824 */ /* 0x000fe200078e0201 */
[----:B------:R0:W-:Y:S04]  /*1730*/  STL [R2], R5 ;  /* 0x0000000502007387 */ /* 0x0001e80000100800 */
[----:B------:R-:W2:Y:S01]  /*1740*/  LDL R0, [R4] ;  /* 0x0000000004007983 */ /* 0x000ea20000100800 */
[----:B-1----:R-:W-:-:S04]  /*1750*/  SHF.R.S32.HI R7, RZ, 0x1f, R6 ;  /* 0x0000001fff077819 */ /* 0x002fc80000011406 */
[----:B------:R-:W-:-:S04]  /*1760*/  LEA.HI R7, R7, R6, RZ, 0x2 ;  /* 0x0000000607077211 */ /* 0x000fc800078f10ff */
[----:B------:R-:W-:-:S05]  /*1770*/  SHF.R.S32.HI R26, RZ, 0x2, R7 ;  /* 0x00000002ff1a7819 */ /* 0x000fca0000011407 */
[----:B------:R-:W-:Y:S02]  /*1780*/  IMAD R6, R26, 0x4, R1 ;  /* 0x000000041a067824 */ /* 0x000fe400078e0201 */
[----:B--2---:R-:W-:-:S05]  /*1790*/  VIADD R7, R0, 0x1 ;  /* 0x0000000100077836 */ /* 0x004fca0000000000 */
[----:B------:R-:W-:Y:S04]  /*17a0*/  STL [R4], R7 ;  /* 0x0000000704007387 */ /* 0x000fe80000100800 */
[----:B------:R-:W2:Y:S01]  /*17b0*/  LDL R8, [R6] ;  /* 0x0000000006087983 */ /* 0x000ea20000100800 */
[----:B---3--:R-:W-:-:S04]  /*17c0*/  SHF.R.S32.HI R0, RZ, 0x1f, R9 ;  /* 0x0000001fff007819 */ /* 0x008fc80000011409 */
[----:B------:R-:W-:-:S04]  /*17d0*/  LEA.HI R0, R0, R9, RZ, 0x2 ;  /* 0x0000000900007211 */ /* 0x000fc800078f10ff */
[----:B------:R-:W-:Y:S02]  /*17e0*/  SHF.R.S32.HI R28, RZ, 0x2, R0 ;  /* 0x00000002ff1c7819 */ /* 0x000fe40000011400 */
[----:B------:R-:W1:Y:S03]  /*17f0*/  LDS R0, [R3+0x110] ;  /* 0x0001100003007984 */ /* 0x000e660000000800 */
[----:B0-----:R-:W-:Y:S02]  /*1800*/  IMAD R5, R28, 0x4, R1 ;  /* 0x000000041c057824 */ /* 0x001fe400078e0201 */
[----:B--2---:R-:W-:-:S05]  /*1810*/  VIADD R9, R8, 0x1 ;  /* 0x0000000108097836 */ /* 0x004fca0000000000 */
        /* <DEDUP_REMOVED lines=9> */
[----:B------:R-:W-:-:S04]  /*18b0*/  SHF.R.S32.HI R0, RZ, 0x1f, R11 ;  /* 0x0000001fff007819 */ /* 0x000fc8000001140b */
[----:B------:R-:W-:Y:S02]  /*18c0*/  LEA.HI R0, R0, R11, RZ, 0x2 ;  /* 0x0000000b00007211 */ /* 0x000fe400078f10ff */
[----:B------:R-:W1:Y:S02]  /*18d0*/  LDS R11, [R3+0x118] ;  /* 0x00011800030b7984 */ /* 0x000e640000000800 */
[----:B------:R-:W-:-:S05]  /*18e0*/  SHF.R.S32.HI R32, RZ, 0x2, R0 ;  /* 0x00000002ff207819 */ /* 0x000fca0000011400 */
[----:B0-----:R-:W-:Y:S02]  /*18f0*/  IMAD R9, R32, 0x4, R1 ;  /* 0x0000000420097824 */ /* 0x001fe400078e0201 */
[----:B--2---:R-:W-:-:S05]  /*1900*/  VIADD R12, R10, 0x1 ;  /* 0x000000010a0c7836 */ /* 0x004fca0000000000 */
[----:B------:R0:W-:Y:S04]  /*1910*/  STL [R7], R12 ;  /* 0x0000000c07007387 */ /* 0x0001e80000100800 */
[----:B------:R-:W2:Y:S01]  /*1920*/  LDL R10, [R9] ;  /* 0x00000000090a7983 */ /* 0x000ea20000100800 */
[----:B-1----:R-:W-:-:S04]  /*1930*/  SHF.R.S32.HI R0, RZ, 0x1f, R11 ;  /* 0x0000001fff007819 */ /* 0x002fc8000001140b */
[----:B------:R-:W-:-:S04]  /*1940*/  LEA.HI R0, R0, R11, RZ, 0x2 ;  /* 0x0000000b00007211 */ /* 0x000fc800078f10ff */
[----:B------:R-:W-:Y:S01]  /*1950*/  SHF.R.S32.HI R34, RZ, 0x2, R0 ;  /* 0x00000002ff227819 */ /* 0x000fe20000011400 */
[----:B--2---:R-:W-:-:S04]  /*1960*/  VIADD R8, R10, 0x1 ;  /* 0x000000010a087836 */ /* 0x004fc80000000000 */
[----:B------:R-:W-:Y:S01]  /*1970*/  IMAD R10, R34, 0x4, R1 ;  /* 0x00000004220a7824 */ /* 0x000fe200078e0201 */
[----:B------:R-:W-:Y:S04]  /*1980*/  STL [R9], R8 ;  /* 0x0000000809007387 */ /* 0x000fe80000100800 */
[----:B------:R-:W2:Y:S01]  /*1990*/  LDL R11, [R10] ;  /* 0x000000000a0b7983 */ /* 0x000ea20000100800 */
[----:B------:R-:W-:-:S04]  /*19a0*/  SHF.R.S32.HI R0, RZ, 0x1f, R13 ;  /* 0x0000001fff007819 */ /* 0x000fc8000001140d */
[----:B------:R-:W-:-:S04]  /*19b0*/  LEA.HI R0, R0, R13, RZ, 0x2 ;  /* 0x0000000d00007211 */ /* 0x000fc800078f10ff */
[----:B------:R-:W-:Y:S02]  /*19c0*/  SHF.R.S32.HI R36, RZ, 0x2, R0 ;  /* 0x00000002ff247819 */ /* 0x000fe40000011400 */
[----:B------:R-:W1:Y:S01]  /*19d0*/  LDS R0, [R3+0x120] ;  /* 0x0001200003007984 */ /* 0x000e620000000800 */
[----:B--2---:R-:W-:Y:S02]  /*19e0*/  VIADD R15, R11, 0x1 ;  /* 0x000000010b0f7836 */ /* 0x004fe40000000000 */
[----:B------:R-:W-:-:S03]  /*19f0*/  IMAD R11, R36, 0x4, R1 ;  /* 0x00000004240b7824 */ /* 0x000fc600078e0201 */
[----:B------:R2:W-:Y:S04]  /*1a00*/  STL [R10], R15 ;  /* 0x0000000f0a007387 */ /* 0x0005e80000100800 */
[----:B0-----:R-:W3:Y:S01]  /*1a10*/  LDL R12, [R11] ;  /* 0x000000000b0c7983 */ /* 0x001ee20000100800 */
[----:B-1----:R-:W-:-:S04]  /*1a20*/  SHF.R.S32.HI R13, RZ, 0x1f, R0 ;  /* 0x0000001fff0d7819 */ /* 0x002fc80000011400 */
[----:B------:R-:W-:-:S04]  /*1a30*/  LEA.HI R13, R13, R0, RZ, 0x2 ;  /* 0x000000000d0d7211 */ /* 0x000fc800078f10ff */
[----:B------:R-:W-:Y:S01]  /*1a40*/  SHF.R.S32.HI R38, RZ, 0x2, R13 ;  /* 0x00000002ff267819 */ /* 0x000fe2000001140d */
[----:B---3--:R-:W-:-:S04]  /*1a50*/  VIADD R8, R12, 0x1 ;  /* 0x000000010c087836 */ /* 0x008fc80000000000 */
[----:B------:R-:W-:Y:S01]  /*1a60*/  IMAD R12, R38, 0x4, R1 ;  /* 0x00000004260c7824 */ /* 0x000fe200078e0201 */
[----:B------:R-:W-:Y:S04]  /*1a70*/  STL [R11], R8 ;  /* 0x000000080b007387 */ /* 0x000fe80000100800 */
[----:B------:R-:W2:Y:S01]  /*1a80*/  LDL R13, [R12] ;  /* 0x000000000c0d7983 */ /* 0x000ea20000100800 */
[----:B------:R-:W-:-:S04]  /*1a90*/  SHF.R.S32.HI R0, RZ, 0x1f, R17 ;  /* 0x0000001fff007819 */ /* 0x000fc80000011411 */
[----:B------:R-:W-:Y:S02]  /*1aa0*/  LEA.HI R0, R0, R17, RZ, 0x2 ;  /* 0x0000001100007211 */ /* 0x000fe400078f10ff */
[----:B------:R-:W0:Y:S02]  /*1ab0*/  LDS R17, [R3+0x128] ;  /* 0x0001280003117984 */ /* 0x000e240000000800 */
[----:B------:R-:W-:Y:S01]  /*1ac0*/  SHF.R.S32.HI R40, RZ, 0x2, R0 ;  /* 0x00000002ff287819 */ /* 0x000fe20000011400 */
[----:B--2---:R-:W-:-:S04]  /*1ad0*/  VIADD R15, R13, 0x1 ;  /* 0x000000010d0f7836 */ /* 0x004fc80000000000 */
[----:B------:R-:W-:Y:S01]  /*1ae0*/  IMAD R13, R40, 0x4, R1 ;  /* 0x00000004280d7824 */ /* 0x000fe200078e0201 */
[----:B------:R-:W-:Y:S04]  /*1af0*/  STL [R12], R15 ;  /* 0x0000000f0c007387 */ /* 0x000fe80000100800 */
[----:B------:R-:W2:Y:S01]  /*1b00*/  LDL R14, [R13] ;  /* 0x000000000d0e7983 */ /* 0x000ea20000100800 */
[----:B0-----:R-:W-:-:S04]  /*1b10*/  SHF.R.S32.HI R0, RZ, 0x1f, R17 ;  /* 0x0000001fff007819 */ /* 0x001fc80000011411 */
        /* <DEDUP_REMOVED lines=8> */
[----:B------:R-:W-:-:S04]  /*1ba0*/  LEA.HI R0, R0, R17, RZ, 0x2 ;  /* 0x0000001100007211 */ /* 0x000fc800078f10ff */
[----:B------:R-:W-:Y:S02]  /*1bb0*/  SHF.R.S32.HI R44, RZ, 0x2, R0 ;  /* 0x00000002ff2c7819 */ /* 0x000fe40000011400 */
[----:B------:R-:W0:Y:S01]  /*1bc0*/  LDS R0, [R3+0x130] ;  /* 0x0001300003007984 */ /* 0x000e220000000800 */
[----:B--2---:R-:W-:Y:S02]  /*1bd0*/  VIADD R17, R16, 0x1 ;  /* 0x0000000110117836 */ /* 0x004fe40000000000 */
[----:B------:R-:W-:-:S03]  /*1be0*/  IMAD R16, R44, 0x4, R1 ;  /* 0x000000042c107824 */ /* 0x000fc600078e0201 */
[----:B------:R1:W-:Y:S04]  /*1bf0*/  STL [R14], R17 ;  /* 0x000000110e007387 */ /* 0x0003e80000100800 */
[----:B------:R-:W2:Y:S01]  /*1c00*/  LDL R18, [R16] ;  /* 0x0000000010127983 */ /* 0x000ea20000100800 */
[----:B0-----:R-:W-:-:S04]  /*1c10*/  SHF.R.S32.HI R15, RZ, 0x1f, R0 ;  /* 0x0000001fff0f7819 */ /* 0x001fc80000011400 */
[----:B------:R-:W-:-:S04]  /*1c20*/  LEA.HI R15, R15, R0, RZ, 0x2 ;  /* 0x000000000f0f7211 */ /* 0x000fc800078f10ff */
[----:B------:R-:W-:Y:S01]  /*1c30*/  SHF.R.S32.HI R46, RZ, 0x2, R15 ;  /* 0x00000002ff2e7819 */ /* 0x000fe2000001140f */
[----:B--2---:R-:W-:-:S04]  /*1c40*/  VIADD R15, R18, 0x1 ;  /* 0x00000001120f7836 */ /* 0x004fc80000000000 */
[----:B------:R-:W-:Y:S01]  /*1c50*/  IMAD R18, R46, 0x4, R1 ;  /* 0x000000042e127824 */ /* 0x000fe200078e0201 */
[----:B------:R0:W-:Y:S04]  /*1c60*/  STL [R16], R15 ;  /* 0x0000000f10007387 */ /* 0x0001e80000100800 */
[----:B------:R-:W1:Y:S01]  /*1c70*/  LDL R8, [R18] ;  /* 0x0000000012087983 */ /* 0x000e620000100800 */
[----:B------:R-:W-:-:S04]  /*1c80*/  SHF.R.S32.HI R0, RZ, 0x1f, R19 ;  /* 0x0000001fff007819 */ /* 0x000fc80000011413 */
[----:B------:R-:W-:-:S04]  /*1c90*/  LEA.HI R0, R0, R19, RZ, 0x2 ;  /* 0x0000001300007211 */ /* 0x000fc800078f10ff */
[----:B------:R-:W-:-:S05]  /*1ca0*/  SHF.R.S32.HI R0, RZ, 0x2, R0 ;  /* 0x00000002ff007819 */ /* 0x000fca0000011400 */
[----:B------:R-:W-:Y:S02]  /*1cb0*/  IMAD R19, R0, 0x4, R1 ;  /* 0x0000000400137824 */ /* 0x000fe400078e0201 */
[----:B-1----:R-:W-:-:S05]  /*1cc0*/  VIADD R17, R8, 0x1 ;  /* 0x0000000108117836 */ /* 0x002fca0000000000 */
[----:B------:R1:W-:Y:S04]  /*1cd0*/  STL [R18], R17 ;  /* 0x0000001112007387 */ /* 0x0003e80000100800 */
[----:B------:R-:W2:Y:S01]  /*1ce0*/  LDL R20, [R19] ;  /* 0x0000000013147983 */ /* 0x000ea20000100800 */
[----:B------:R-:W-:-:S04]  /*1cf0*/  SHF.R.S32.HI R8, RZ, 0x1f, R21 ;  /* 0x0000001fff087819 */ /* 0x000fc80000011415 */
[----:B------:R-:W-:-:S04]  /*1d00*/  LEA.HI R8, R8, R21, RZ, 0x2 ;  /* 0x0000001508087211 */ /* 0x000fc800078f10ff */
[----:B------:R-:W-:-:S05]  /*1d10*/  SHF.R.S32.HI R8, RZ, 0x2, R8 ;  /* 0x00000002ff087819 */ /* 0x000fca0000011408 */
[----:B0-----:R-:W-:Y:S02]  /*1d20*/  IMAD R15, R8, 0x4, R1 ;  /* 0x00000004080f7824 */ /* 0x001fe400078e0201 */
[----:B--2---:R-:W-:-:S05]  /*1d30*/  VIADD R20, R20, 0x1 ;  /* 0x0000000114147836 */ /* 0x004fca0000000000 */
[----:B------:R0:W-:Y:S04]  /*1d40*/  STL [R19], R20 ;  /* 0x0000001413007387 */ /* 0x0001e80000100800 */
[----:B------:R-:W2:Y:S02]  /*1d50*/  LDL R21, [R15] ;  /* 0x000000000f157983 */ /* 0x000ea40000100800 */
[C---:B--2---:R-:W-:Y:S01]  /*1d60*/  ISETP.GT.AND P0, PT, R21.reuse, RZ, PT ;  /* 0x000000ff1500720c */ /* 0x044fe20003f04270 */
[----:B------:R-:W-:-:S05]  /*1d70*/  VIADD R21, R21, 0x1 ;  /* 0x0000000115157836 */ /* 0x000fca0000000000 */
[----:B------:R-:W-:-:S04]  /*1d80*/  SEL R21, R21, 0xffffffff, !P0 ;  /* 0xffffffff15157807 */ /* 0x000fc80004000000 */
[----:B------:R-:W-:-:S04]  /*1d90*/  ISETP.NE.AND P3, PT, R21, 0x1, PT ;  /* 0x000000011500780c */ /* 0x000fc80003f65270 */
[----:B------:R-:W-:-:S05]  /*1da0*/  SEL R22, R21, 0xffffffff, P3 ;  /* 0xffffffff15167807 */ /* 0x000fca0001800000 */
[----:B------:R2:W-:Y:S04]  /*1db0*/  STL [R15], R22 ;  /* 0x000000160f007387 */ /* 0x0005e80000100800 */
[----:B-1----:R-:W3:Y:S02]  /*1dc0*/  LDL R17, [R19] ;  /* 0x0000000013117983 */ /* 0x002ee40000100800 */
[----:B---3--:R-:W-:-:S04]  /*1dd0*/  ISETP.GT.AND P2, PT, R17, 0x1, PT ;  /* 0x000000011100780c */ /* 0x008fc80003f44270 */
[----:B------:R-:W-:-:S04]  /*1de0*/  SEL R21, R17, 0xffffffff, !P2 ;  /* 0xffffffff11157807 */ /* 0x000fc80005000000 */
[----:B------:R-:W-:-:S04]  /*1df0*/  ISETP.NE.AND P1, PT, R21, 0x1, PT ;  /* 0x000000011500780c */ /* 0x000fc80003f25270 */
[----:B------:R-:W-:Y:S02]  /*1e00*/  ISETP.GT.OR P4, PT, R17, 0x1, !P1 ;  /* 0x000000011100780c */ /* 0x000fe40004f84670 */
[----:B0-----:R-:W-:-:S11]  /*1e10*/  SEL R20, R21, 0xffffffff, P1 ;  /* 0xffffffff15147807 */ /* 0x001fd60000800000 */
[----:B------:R0:W-:Y:S04]  /*1e20*/  @P4 STL [R19], R20 ;  /* 0x0000001413004387 */ /* 0x0001e80000100800 */
[----:B------:R-:W3:Y:S02]  /*1e30*/  LDL R25, [R18] ;  /* 0x0000000012197983 */ /* 0x000ee40000100800 */
[----:B---3--:R-:W-:-:S04]  /*1e40*/  ISETP.GE.AND P4, PT, R25, 0x1, PT ;  /* 0x000000011900780c */ /* 0x008fc80003f86270 */
[----:B------:R-:W-:-:S05]  /*1e50*/  SEL R17, R25, 0xffffffff, !P4 ;  /* 0xffffffff19117807 */ /* 0x000fca0006000000 */
[----:B------:R1:W-:Y:S04]  /*1e60*/  STL [R18], R17 ;  /* 0x0000001112007387 */ /* 0x0003e80000100800 */
[----:B------:R-:W3:Y:S02]  /*1e70*/  LDL R27, [R16] ;  /* 0x00000000101b7983 */ /* 0x000ee40000100800 */
[----:B---3--:R-:W-:-:S04]  /*1e80*/  ISETP.GE.AND P4, PT, R27, 0x1, PT ;  /* 0x000000011b00780c */ /* 0x008fc80003f86270 */
[----:B--2---:R-:W-:-:S05]  /*1e90*/  SEL R15, R27, 0xffffffff, !P4 ;  /* 0xffffffff1b0f7807 */ /* 0x004fca0006000000 */
[----:B------:R2:W-:Y:S04]  /*1ea0*/  STL [R16], R15 ;  /* 0x0000000f10007387 */ /* 0x0005e80000100800 */
[----:B------:R-:W3:Y:S02]  /*1eb0*/  LDL R29, [R14] ;  /* 0x000000000e1d7983 */ /* 0x000ee40000100800 */
[----:B---3--:R-:W-:-:S04]  /*1ec0*/  ISETP.GE.AND P4, PT, R29, 0x1, PT ;  /* 0x000000011d00780c */ /* 0x008fc80003f86270 */
[----:B0-----:R-:W-:-:S05]  /*1ed0*/  SEL R19, R29, 0xffffffff, !P4 ;  /* 0xffffffff1d137807 */ /* 0x001fca0006000000 */
[----:B------:R0:W-:Y:S04]  /*1ee0*/  STL [R14], R19 ;  /* 0x000000130e007387 */ /* 0x0001e80000100800 */
[----:B------:R-:W3:Y:S02]  /*1ef0*/  LDL R31, [R13] ;  /* 0x000000000d1f7983 */ /* 0x000ee40000100800 */
[----:B---3--:R-:W-:-:S04]  /*1f00*/  ISETP.GE.AND P4, PT, R31, 0x1, PT ;  /* 0x000000011f00780c */ /* 0x008fc80003f86270 */
[----:B-1----:R-:W-:-:S05]  /*1f10*/  SEL R18, R31, 0xffffffff, !P4 ;  /* 0xffffffff1f127807 */ /* 0x002fca0006000000 */
        /* <DEDUP_REMOVED lines=20> */
[----:B------:R-:W-:Y:S04]  /*2060*/  STL [R7], R14 ;  /* 0x0000000e07007387 */ /* 0x000fe80000100800 */
        /* <DEDUP_REMOVED lines=8> */
[----:B------:R-:W2:Y:S02]  /*20f0*/  LDL R47, [R4] ;  /* 0x00000000042f7983 */ /* 0x000ea40000100800 */
[----:B--2---:R-:W-:-:S04]  /*2100*/  ISETP.GE.AND P4, PT, R47, 0x1, PT ;  /* 0x000000012f00780c */ /* 0x004fc80003f86270 */
[----:B------:R-:W-:-:S05]  /*2110*/  SEL R11, R47, 0xffffffff, !P4 ;  /* 0xffffffff2f0b7807 */ /* 0x000fca0006000000 */
[----:B------:R2:W-:Y:S04]  /*2120*/  STL [R4], R11 ;  /* 0x0000000b04007387 */ /* 0x0005e80000100800 */
[----:B------:R-:W3:Y:S02]  /*2130*/  LDL R48, [R2] ;  /* 0x0000000002307983 */ /* 0x000ee40000100800 */
[----:B---3--:R-:W-:-:S04]  /*2140*/  ISETP.GE.AND P4, PT, R48, 0x1, PT ;  /* 0x000000013000780c */ /* 0x008fc80003f86270 */
[----:B------:R-:W-:-:S05]  /*2150*/  SEL R15, R48, 0xffffffff, !P4 ;  /* 0xffffffff300f7807 */ /* 0x000fca0006000000 */
[----:B------:R3:W-:Y:S04]  /*2160*/  STL [R2], R15 ;  /* 0x0000000f02007387 */ /* 0x0007e80000100800 */
[----:B------:R-:W4:Y:S04]  /*2170*/  LDL R18, [R1+0x4] ;  /* 0x0000040001127983 */ /* 0x000f280000100800 */
[----:B0-----:R-:W5:Y:S04]  /*2180*/  LDL R5, [R1+0x8] ;  /* 0x0000080001057983 */ /* 0x001f680000100800 */
[----:B-1----:R-:W5:Y:S04]  /*2190*/  LDL R9, [R1+0x14] ;  /* 0x0000140001097983 */ /* 0x002f680000100800 */
[----:B------:R-:W5:Y:S04]  /*21a0*/  LDL R6, [R1+0xc] ;  /* 0x00000c0001067983 */ /* 0x000f680000100800 */
[----:B------:R-:W5:Y:S04]  /*21b0*/  LDL R7, [R1+0x10] ;  /* 0x0000100001077983 */ /* 0x000f680000100800 */
[----:B--2---:R-:W2:Y:S04]  /*21c0*/  LDL R11, [R1+0x20] ;  /* 0x00002000010b7983 */ /* 0x004ea80000100800 */
[----:B------:R-:W2:Y:S04]  /*21d0*/  LDL R10, [R1+0x18] ;  /* 0x00001800010a7983 */ /* 0x000ea80000100800 */
[----:B------:R-:W2:Y:S04]  /*21e0*/  LDL R4, [R1+0x1c] ;  /* 0x00001c0001047983 */ /* 0x000ea80000100800 */
[----:B------:R-:W2:Y:S04]  /*21f0*/  LDL R14, [R1+0x2c] ;  /* 0x00002c00010e7983 */ /* 0x000ea80000100800 */
[----:B------:R-:W2:Y:S04]  /*2200*/  LDL R12, [R1+0x24] ;  /* 0x00002400010c7983 */ /* 0x000ea80000100800 */
[----:B------:R-:W2:Y:S04]  /*2210*/  LDL R13, [R1+0x28] ;  /* 0x00002800010d7983 */ /* 0x000ea80000100800 */
[----:B------:R-:W2:Y:S04]  /*2220*/  LDL R17, [R1+0x38] ;  /* 0x0000380001117983 */ /* 0x000ea80000100800 */
[----:B---3--:R-:W3:Y:S04]  /*2230*/  LDL R15, [R1+0x30] ;  /* 0x00003000010f7983 */ /* 0x008ee80000100800 */
[----:B------:R-:W3:Y:S04]  /*2240*/  LDL R16, [R1+0x34] ;  /* 0x0000340001107983 */ /* 0x000ee80000100800 */
[----:B------:R-:W3:Y:S04]  /*2250*/  LDL R2, [R1] ;  /* 0x0000000001027983 */ /* 0x000ee80000100800 */
        /* <DEDUP_REMOVED lines=14> */
[----:B------:R-:W-:Y:S01]  /*2340*/  STS [R3+0x138], R8 ;  /* 0x0001380803007388 */ /* 0x000fe20000000800 */
[----:B------:R-:W-:-:S02]  /*2350*/  SEL R49, R0, 0xffffffff, !P1 ;  /* 0xffffffff00317807 */ /* 0x000fc40004800000 */
[----:B------:R-:W-:-:S04]  /*2360*/  ISETP.GE.AND P1, PT, R33, 0x2, PT ;  /* 0x000000022100780c */ /* 0x000fc80003f26270 */
[----:B------:R-:W-:Y:S02]  /*2370*/  SEL R19, R38, 0xffffffff, P1 ;  /* 0xffffffff26137807 */ /* 0x000fe40000800000 */
[----:B------:R-:W-:-:S04]  /*2380*/  ISETP.GE.AND P1, PT, R41, 0x2, PT ;  /* 0x000000022900780c */ /* 0x000fc80003f26270 */
[----:B------:R-:W-:Y:S02]  /*2390*/  SEL R54, R30, 0xffffffff, P1 ;  /* 0xffffffff1e367807 */ /* 0x000fe40000800000 */
[----:B----4-:R-:W-:Y:S02]  /*23a0*/  ISETP.NE.AND P4, PT, R18, RZ, PT ;  /* 0x000000ff1200720c */ /* 0x010fe40003f85270 */
[----:B-----5:R-:W-:Y:S02]  /*23b0*/  ISETP.NE.AND P5, PT, R5, RZ, PT ;  /* 0x000000ff0500720c */ /* 0x020fe40003fa5270 */
[----:B------:R-:W-:-:S09]  /*23c0*/  ISETP.NE.AND P6, PT, R9, RZ, PT ;  /* 0x000000ff0900720c */ /* 0x000fd20003fc5270 */
[----:B------:R-:W-:-:S05]  /*23d0*/  @!P4 IMAD.MOV.U32 R18, RZ, RZ, 0x1 ;  /* 0x00000001ff12c424 */ /* 0x000fca00078e00ff */
[----:B------:R0:W-:Y:S01]  /*23e0*/  @!P4 STL [R1+0x40], R18 ;  /* 0x000040120100c387 */ /* 0x0001e20000100800 */
[----:B------:R-:W-:Y:S01]  /*23f0*/  ISETP.NE.AND P4, PT, R6, RZ, PT ;  /* 0x000000ff0600720c */ /* 0x000fe20003f85270 */
[----:B------:R-:W-:Y:S02]  /*2400*/  @!P5 IMAD.MOV.U32 R20, RZ, RZ, 0x2 ;  /* 0x00000002ff14d424 */ /* 0x000fe400078e00ff */
[----:B------:R-:W-:-:S03]  /*2410*/  @!P6 IMAD.MOV.U32 R50, RZ, RZ, 0x5 ;  /* 0x00000005ff32e424 */ /* 0x000fc600078e00ff */
[----:B------:R-:W-:Y:S01]  /*2420*/  @!P5 STL [R1+0x44], R20 ;  /* 0x000044140100d387 */ /* 0x000fe20000100800 */
[----:B------:R-:W-:-:S06]  /*2430*/  ISETP.NE.AND P5, PT, R7, RZ, PT ;  /* 0x000000ff0700720c */ /* 0x000fcc0003fa5270 */
[----:B------:R-:W-:Y:S01]  /*2440*/  @!P4 IMAD.MOV.U32 R6, RZ, RZ, 0x3 ;  /* 0x00000003ff06c424 */ /* 0x000fe200078e00ff */
[----:B------:R-:W-:Y:S01]  /*2450*/  @!P6 STL [R1+0x50], R50 ;  /* 0x000050320100e387 */ /* 0x000fe20000100800 */
[----:B--2---:R-:W-:-:S03]  /*2460*/  ISETP.NE.AND P6, PT, R11, RZ, PT ;  /* 0x000000ff0b00720c */ /* 0x004fc60003fc5270 */
[----:B------:R1:W-:Y:S01]  /*2470*/  @!P4 STL [R1+0x48], R6 ;  /* 0x000048060100c387 */ /* 0x0003e20000100800 */
[----:B------:R-:W-:Y:S01]  /*2480*/  ISETP.NE.AND P4, PT, R10, RZ, PT ;  /* 0x000000ff0a00720c */ /* 0x000fe20003f85270 */
[----:B------:R-:W-:-:S05]  /*2490*/  @!P5 IMAD.MOV.U32 R22, RZ, RZ, 0x4 ;  /* 0x00000004ff16d424 */ /* 0x000fca00078e00ff */
[----:B------:R-:W-:Y:S01]  /*24a0*/  @!P5 STL [R1+0x4c], R22 ;  /* 0x00004c160100d387 */ /* 0x000fe20000100800 */
[----:B------:R-:W-:Y:S02]  /*24b0*/  ISETP.NE.AND P5, PT, R4, RZ, PT ;  /* 0x000000ff0400720c */ /* 0x000fe40003fa5270 */
[----:B0-----:R-:W-:-:S04]  /*24c0*/  @!P6 IMAD.MOV.U32 R18, RZ, RZ, 0x8 ;  /* 0x00000008ff12e424 */ /* 0x001fc800078e00ff */
[----:B------:R-:W-:Y:S01]  /*24d0*/  @!P4 IMAD.MOV.U32 R4, RZ, RZ, 0x6 ;  /* 0x00000006ff04c424 */ /* 0x000fe200078e00ff */
[----:B------:R-:W-:Y:S01]  /*24e0*/  @!P6 STL [R1+0x5c], R18 ;  /* 0x00005c120100e387 */ /* 0x000fe20000100800 */
[----:B------:R-:W-:-:S03]  /*24f0*/  ISETP.NE.AND P6, PT, R14, RZ, PT ;  /* 0x000000ff0e00720c */ /* 0x000fc60003fc5270 */
[----:B------:R-:W-:Y:S01]  /*2500*/  @!P4 STL [R1+0x54], R4 ;  /* 0x000054040100c387 */ /* 0x000fe20000100800 */
[----:B------:R-:W-:Y:S01]  /*2510*/  ISETP.NE.AND P4, PT, R12, RZ, PT ;  /* 0x000000ff0c00720c */ /* 0x000fe20003f85270 */
[----:B------:R-:W-:-:S05]  /*2520*/  @!P5 IMAD.MOV.U32 R10, RZ, RZ, 0x7 ;  /* 0x00000007ff0ad424 */ /* 0x000fca00078e00ff */
[----:B------:R-:W-:Y:S01]  /*2530*/  @!P5 STL [R1+0x58], R10 ;  /* 0x0000580a0100d387 */ /* 0x000fe20000100800 */
[----:B------:R-:W-:Y:S02]  /*2540*/  ISETP.NE.AND P5, PT, R13, RZ, PT ;  /* 0x000000ff0d00720c */ /* 0x000fe40003fa5270 */
[----:B------:R-:W-:-:S04]  /*2550*/  @!P6 IMAD.MOV.U32 R14, RZ, RZ, 0xb ;  /* 0x0000000bff0ee424 */ /* 0x000fc800078e00ff */
[----:B-1----:R-:W-:Y:S01]  /*2560*/  @!P4 IMAD.MOV.U32 R6, RZ, RZ, 0x9 ;  /* 0x00000009ff06c424 */ /* 0x002fe200078e00ff */
[----:B------:R-:W-:Y:S01]  /*2570*/  @!P6 STL [R1+0x68], R14 ;  /* 0x0000680e0100e387 */ /* 0x000fe20000100800 */
[----:B------:R-:W-:-:S03]  /*2580*/  ISETP.NE.AND P6, PT, R17, RZ, PT ;  /* 0x000000ff1100720c */ /* 0x000fc60003fc5270 */
[----:B------:R0:W-:Y:S01]  /*2590*/  @!P4 STL [R1+0x60], R6 ;  /* 0x000060060100c387 */ /* 0x0001e20000100800 */
[----:B---3--:R-:W-:Y:S01]  /*25a0*/  ISETP.NE.AND P4, PT, R15, RZ, PT ;  /* 0x000000ff0f00720c */ /* 0x008fe20003f85270 */
[----:B------:R-:W-:-:S05]  /*25b0*/  @!P5 IMAD.MOV.U32 R12, RZ, RZ, 0xa ;  /* 0x0000000aff0cd424 */ /* 0x000fca00078e00ff */
[----:B------:R1:W-:Y:S01]  /*25c0*/  @!P5 STL [R1+0x64], R12 ;  /* 0x0000640c0100d387 */ /* 0x0003e20000100800 */
[----:B0-----:R-:W-:Y:S02]  /*25d0*/  MOV R6, 0x0 ;  /* 0x0000000000067802 */ /* 0x001fe40000000f00 */
[----:B------:R-:W-:Y:S01]  /*25e0*/  @!P6 IMAD.MOV.U32 R14, RZ, RZ, 0xe ;  /* 0x0000000eff0ee424 */ /* 0x000fe200078e00ff */
[----:B------:R-:W-:-:S03]  /*25f0*/  ISETP.NE.AND P5, PT, R16, RZ, PT ;  /* 0x000000ff1000720c */ /* 0x000fc60003fa5270 */
[----:B------:R-:W-:Y:S01]  /*2600*/  @!P4 IMAD.MOV.U32 R10, RZ, RZ, 0xc ;  /* 0x0000000cff0ac424 */ /* 0x000fe200078e00ff */
[----:B------:R0:W-:Y:S01]  /*2610*/  @!P6 STL [R1+0x74], R14 ;  /* 0x0000740e0100e387 */ /* 0x0001e20000100800 */
[----:B------:R-:W2:Y:S03]  /*2620*/  LDC.64 R6, c[0x4][R6] ;  /* 0x0100000006067b82 */ /* 0x000ea60000000a00 */
[----:B------:R0:W-:Y:S01]  /*2630*/  @!P4 STL [R1+0x6c], R10 ;  /* 0x00006c0a0100c387 */ /* 0x0001e20000100800 */
[----:B------:R-:W-:Y:S02]  /*2640*/  ISETP.NE.AND P4, PT, R2, RZ, PT ;  /* 0x000000ff0200720c */ /* 0x000fe40003f85270 */
[C---:B------:R-:W-:Y:S02]  /*2650*/  SEL R2, R8.reuse, 0xffffffff, P0 ;  /* 0xffffffff08027807 */ /* 0x040fe40000000000 */
[----:B------:R-:W-:-:S02]  /*2660*/  SEL R17, R8, 0xffffffff, !P3 ;  /* 0xffffffff08117807 */ /* 0x000fc40005800000 */
[----:B------:R-:W-:Y:S02]  /*2670*/  SEL R16, R0, 0xffffffff, P2 ;  /* 0xffffffff00107807 */ /* 0x000fe40001000000 */
[----:B------:R-:W-:Y:S02]  /*2680*/  ISETP.GE.AND P0, PT, R25, 0x2, PT ;  /* 0x000000021900780c */ /* 0x000fe40003f06270 */
[----:B------:R-:W-:Y:S02]  /*2690*/  ISETP.GE.AND P2, PT, R27, 0x2, PT ;  /* 0x000000021b00780c */ /* 0x000fe40003f46270 */
[----:B------:R-:W-:Y:S01]  /*26a0*/  ISETP.GE.AND P3, PT, R29, 0x2, PT ;  /* 0x000000021d00780c */ /* 0x000fe20003f66270 */
[----:B-1----:R-:W-:Y:S01]  /*26b0*/  @!P5 IMAD.MOV.U32 R12, RZ, RZ, 0xd ;  /* 0x0000000dff0cd424 */ /* 0x002fe200078e00ff */
[----:B------:R-:W-:Y:S02]  /*26c0*/  SEL R50, R46, 0xffffffff, P0 ;  /* 0xffffffff2e327807 */ /* 0x000fe40000000000 */
[----:B------:R-:W-:-:S02]  /*26d0*/  SEL R51, R44, 0xffffffff, P2 ;  /* 0xffffffff2c337807 */ /* 0x000fc40001000000 */
[----:B------:R-:W-:Y:S02]  /*26e0*/  SEL R52, R42, 0xffffffff, P3 ;  /* 0xffffffff2a347807 */ /* 0x000fe40001800000 */
[----:B------:R-:W-:Y:S02]  /*26f0*/  ISETP.GE.AND P0, PT, R31, 0x2, PT ;  /* 0x000000021f00780c */ /* 0x000fe40003f06270 */
[----:B------:R-:W-:Y:S02]  /*2700*/  ISETP.GE.AND P2, PT, R35, 0x2, PT ;  /* 0x000000022300780c */ /* 0x000fe40003f46270 */
[----:B------:R-:W-:Y:S01]  /*2710*/  ISETP.GE.AND P3, PT, R37, 0x2, PT ;  /* 0x000000022500780c */ /* 0x000fe20003f66270 */
[----:B------:R0:W-:Y:S01]  /*2720*/  @!P5 STL [R1+0x70], R12 ;  /* 0x0000700c0100d387 */ /* 0x0001e20000100800 */
[----:B------:R-:W-:Y:S02]  /*2730*/  SEL R18, R40, 0xffffffff, P0 ;  /* 0xffffffff28127807 */ /* 0x000fe40000000000 */
[----:B------:R-:W-:Y:S01]  /*2740*/  SEL R22, R36, 0xffffffff, P2 ;  /* 0xffffffff24167807 */ /* 0x000fe20001000000 */
[----:B------:R0:W-:Y:S01]  /*2750*/  @!P4 STL [R1+0x3c], RZ ;  /* 0x00003cff0100c387 */ /* 0x0001e20000100800 */
[----:B------:R-:W-:-:S02]  /*2760*/  SEL R23, R34, 0xffffffff, P3 ;  /* 0xffffffff22177807 */ /* 0x000fc40001800000 */
[----:B------:R-:W-:Y:S02]  /*2770*/  ISETP.GE.AND P0, PT, R39, 0x2, PT ;  /* 0x000000022700780c */ /* 0x000fe40003f06270 */
[----:B------:R-:W-:Y:S02]  /*2780*/  ISETP.GE.AND P2, PT, R43, 0x2, PT ;  /* 0x000000022b00780c */ /* 0x000fe40003f46270 */
[----:B------:R-:W-:Y:S02]  /*2790*/  ISETP.GE.AND P3, PT, R45, 0x2, PT ;  /* 0x000000022d00780c */ /* 0x000fe40003f66270 */
[----:B------:R-:W-:Y:S02]  /*27a0*/  ISETP.GE.AND P4, PT, R47, 0x2, PT ;  /* 0x000000022f00780c */ /* 0x000fe40003f86270 */
[----:B------:R-:W-:Y:S01]  /*27b0*/  ISETP.GE.AND P5, PT, R48, 0x2, PT ;  /* 0x000000023000780c */ /* 0x000fe20003fa6270 */
[----:B------:R-:W-:Y:S01]  /*27c0*/  IMAD.MOV.U32 R4, RZ, RZ, 0x3c ;  /* 0x0000003cff047424 */ /* 0x000fe200078e00ff */
[----:B------:R-:W-:Y:S01]  /*27d0*/  SEL R53, R32, 0xffffffff, P0 ;  /* 0xffffffff20357807 */ /* 0x000fe20000000000 */
[----:B------:R-:W-:Y:S01]  /*27e0*/  IMAD.MOV.U32 R5, RZ, RZ, RZ ;  /* 0x000000ffff057224 */ /* 0x000fe200078e00ff */
[----:B------:R-:W-:-:S02]  /*27f0*/  SEL R55, R28, 0xffffffff, P2 ;  /* 0xffffffff1c377807 */ /* 0x000fc40001000000 */
[----:B------:R-:W-:Y:S02]  /*2800*/  SEL R56, R26, 0xffffffff, P3 ;  /* 0xffffffff1a387807 */ /* 0x000fe40001800000 */
[----:B------:R-:W-:Y:S02]  /*2810*/  SEL R57, R60, 0xffffffff, P4 ;  /* 0xffffffff3c397807 */ /* 0x000fe40002000000 */
[----:B0-2---:R-:W-:-:S07]  /*2820*/  SEL R58, R59, 0xffffffff, P5 ;  /* 0xffffffff3b3a7807 */ /* 0x005fce0002800000 */
[----:B------:R-:W-:-:S07]  /*2830*/  LEPC R20, `(.L_x_9) ;  /* 0x000000001014794e */ /* 0x000fce0000000000 */
[----:B------:R-:W-:Y:S05]  /*2840*/  CALL.ABS.NOINC R6 ;  /* 0x0000000006007343 */ /* 0x000fea0003c00000 */
.L_x_9:
[----:B------:R-:W-:Y:S01]  /*2850*/  ISETP.NE.AND P2, PT, R58, -0x1, PT ;  /* 0xffffffff3a00780c */ /* 0x000fe20003f45270 */
[----:B------:R-:W-:Y:S01]  /*2860*/  BSSY.RECONVERGENT B0, `(.L_x_10) ;  /* 0x000004c000007945 */ /* 0x000fe20003800200 */
[----:B------:R-:W-:Y:S01]  /*2870*/  ISETP.NE.AND P4, PT, R57, -0x1, PT ;  /* 0xffffffff3900780c */ /* 0x000fe20003f85270 */
[----:B------:R-:W-:Y:S01]  /*2880*/  IMAD.MOV.U32 R7, RZ, RZ, RZ ;  /* 0x000000ffff077224 */ /* 0x000fe200078e00ff */
[----:B------:R-:W-:Y:S01]  /*2890*/  ISETP.NE.AND P1, PT, R56, -0x1, PT ;  /* 0xffffffff3800780c */ /* 0x000fe20003f25270 */
[----:B------:R-:W-:Y:S01]  /*28a0*/  IMAD.MOV.U32 R9, RZ, RZ, RZ ;  /* 0x000000ffff097224 */ /* 0x000fe200078e00ff */
[----:B------:R-:W-:Y:S02]  /*28b0*/  ISETP.NE.AND P5, PT, R48, 0x1, PT ;  /* 0x000000013000780c */ /* 0x000fe40003fa5270 */
[----:B------:R-:W-:Y:S02]  /*28c0*/  ISETP.NE.AND P3, PT, R55, -0x1, PT ;  /* 0xffffffff3700780c */ /* 0x000fe40003f65270 */
[----:B------:R-:W-:-:S02]  /*28d0*/  ISETP.NE.AND P6, PT, R47, 0x1, PT ;  /* 0x000000012f00780c */ /* 0x000fc40003fc5270 */
[----:B------:R-:W-:Y:S02]  /*28e0*/  ISETP.NE.AND P0, PT, R54, -0x1, PT ;  /* 0xffffffff3600780c */ /* 0x000fe40003f05270 */
[----:B------:R-:W-:Y:S02]  /*28f0*/  @!P2 SEL R58, R59, 0xffffffff, !P5 ;  /* 0xffffffff3b3aa807 */ /* 0x000fe40006800000 */
[----:B------:R-:W-:Y:S02]  /*2900*/  ISETP.NE.AND P2, PT, R45, 0x1, PT ;  /* 0x000000012d00780c */ /* 0x000fe40003f45270 */
[----:B------:R-:W-:Y:S01]  /*2910*/  @!P4 SEL R57, R60, 0xffffffff, !P6 ;  /* 0xffffffff3c39c807 */ /* 0x000fe20007000000 */
[----:B------:R0:W-:Y:S01]  /*2920*/  ST.E desc[UR36][R4.64], R58 ;  /* 0x0000003a04007985 */ /* 0x0001e2000c101924 */
[----:B------:R-:W-:Y:S02]  /*2930*/  ISETP.NE.AND P5, PT, R53, -0x1, PT ;  /* 0xffffffff3500780c */ /* 0x000fe40003fa5270 */
[----:B------:R-:W-:Y:S01]  /*2940*/  ISETP.NE.AND P4, PT, R23, -0x1, PT ;  /* 0xffffffff1700780c */ /* 0x000fe20003f85270 */
[----:B------:R0:W-:Y:S01]  /*2950*/  ST.E desc[UR36][R4.64+0x4], R57 ;  /* 0x0000043904007985 */ /* 0x0001e2000c101924 */
[----:B------:R-:W-:-:S02]  /*2960*/  @!P1 SEL R56, R26, 0xffffffff, !P2 ;  /* 0xffffffff1a389807 */ /* 0x000fc40005000000 */
[----:B------:R-:W-:Y:S02]  /*2970*/  ISETP.NE.AND P6, PT, R43, 0x1, PT ;  /* 0x000000012b00780c */ /* 0x000fe40003fc5270 */
[----:B------:R-:W-:Y:S01]  /*2980*/  ISETP.NE.AND P1, PT, R41, 0x1, PT ;  /* 0x000000012900780c */ /* 0x000fe20003f25270 */
[----:B------:R0:W-:Y:S01]  /*2990*/  ST.E desc[UR36][R4.64+0x8], R56 ;  /* 0x0000083804007985 */ /* 0x0001e2000c101924 */
[----:B------:R-:W-:Y:S02]  /*29a0*/  ISETP.NE.AND P2, PT, R22, -0x1, PT ;  /* 0xffffffff1600780c */ /* 0x000fe40003f45270 */
[----:B------:R-:W-:Y:S02]  /*29b0*/  @!P3 SEL R55, R28, 0xffffffff, !P6 ;  /* 0xffffffff1c37b807 */ /* 0x000fe40007000000 */
[----:B------:R-:W-:Y:S02]  /*29c0*/  @!P0 SEL R54, R30, 0xffffffff, !P1 ;  /* 0xffffffff1e368807 */ /* 0x000fe40004800000 */
[----:B------:R-:W-:Y:S01]  /*29d0*/  ISETP.NE.AND P6, PT, R39, 0x1, PT ;  /* 0x000000012700780c */ /* 0x000fe20003fc5270 */
[----:B------:R0:W-:Y:S01]  /*29e0*/  ST.E desc[UR36][R4.64+0xc], R55 ;  /* 0x00000c3704007985 */ /* 0x0001e2000c101924 */
[----:B------:R-:W-:-:S02]  /*29f0*/  ISETP.NE.AND P3, PT, R37, 0x1, PT ;  /* 0x000000012500780c */ /* 0x000fc40003f65270 */
[----:B------:R-:W-:Y:S01]  /*2a00*/  ISETP.NE.AND P0, PT, R19, -0x1, PT ;  /* 0xffffffff1300780c */ /* 0x000fe20003f05270 */
[----:B------:R0:W-:Y:S01]  /*2a10*/  ST.E desc[UR36][R4.64+0x10], R54 ;  /* 0x0000103604007985 */ /* 0x0001e2000c101924 */
[----:B------:R-:W-:Y:S02]  /*2a20*/  @!P5 SEL R53, R32, 0xffffffff, !P6 ;  /* 0xffffffff2035d807 */ /* 0x000fe40007000000 */
[----:B------:R-:W-:Y:S02]  /*2a30*/  @!P4 SEL R23, R34, 0xffffffff, !P3 ;  /* 0xffffffff2217c807 */ /* 0x000fe40005800000 */
[----:B------:R-:W-:Y:S01]  /*2a40*/  ISETP.NE.AND P1, PT, R35, 0x1, PT ;  /* 0x000000012300780c */ /* 0x000fe20003f25270 */
[----:B------:R0:W-:Y:S01]  /*2a50*/  ST.E desc[UR36][R4.64+0x14], R53 ;  /* 0x0000143504007985 */ /* 0x0001e2000c101924 */
[----:B------:R-:W-:Y:S02]  /*2a60*/  ISETP.NE.AND P5, PT, R18, -0x1, PT ;  /* 0xffffffff1200780c */ /* 0x000fe40003fa5270 */
[----:B------:R-:W-:Y:S01]  /*2a70*/  ISETP.NE.AND P3, PT, R52, -0x1, PT ;  /* 0xffffffff3400780c */ /* 0x000fe20003f65270 */
[----:B------:R0:W-:Y:S01]  /*2a80*/  ST.E desc[UR36][R4.64+0x18], R23 ;  /* 0x0000181704007985 */ /* 0x0001e2000c101924 */
[----:B------:R-:W-:-:S02]  /*2a90*/  ISETP.NE.AND P4, PT, R33, 0x1, PT ;  /* 0x000000012100780c */ /* 0x000fc40003f85270 */
[----:B------:R-:W-:Y:S02]  /*2aa0*/  @!P2 SEL R22, R36, 0xffffffff, !P1 ;  /* 0xffffffff2416a807 */ /* 0x000fe40004800000 */
[----:B------:R-:W-:Y:S02]  /*2ab0*/  ISETP.NE.AND P1, PT, R51, -0x1, PT ;  /* 0xffffffff3300780c */ /* 0x000fe40003f25270 */
[----:B------:R-:W-:Y:S01]  /*2ac0*/  ISETP.NE.AND P2, PT, R50, -0x1, PT ;  /* 0xffffffff3200780c */ /* 0x000fe20003f45270 */
[----:B------:R0:W-:Y:S01]  /*2ad0*/  ST.E desc[UR36][R4.64+0x1c], R22 ;  /* 0x00001c1604007985 */ /* 0x0001e2000c101924 */
[----:B------:R-:W-:Y:S02]  /*2ae0*/  @!P0 SEL R19, R38, 0xffffffff, !P4 ;  /* 0xffffffff26138807 */ /* 0x000fe40006000000 */
[----:B------:R-:W-:Y:S02]  /*2af0*/  ISETP.NE.AND P6, PT, R31, 0x1, PT ;  /* 0x000000011f00780c */ /* 0x000fe40003fc5270 */
[----:B------:R-:W-:Y:S01]  /*2b00*/  ISETP.NE.AND P4, PT, R29, 0x1, PT ;  /* 0x000000011d00780c */ /* 0x000fe20003f85270 */
[----:B------:R0:W-:Y:S01]  /*2b10*/  ST.E desc[UR36][R4.64+0x20], R19 ;  /* 0x0000201304007985 */ /* 0x0001e2000c101924 */
[----:B------:R-:W-:-:S02]  /*2b20*/  @!P5 SEL R18, R40, 0xffffffff, !P6 ;  /* 0xffffffff2812d807 */ /* 0x000fc40007000000 */
[----:B------:R-:W-:Y:S02]  /*2b30*/  @!P3 SEL R52, R42, 0xffffffff, !P4 ;  /* 0xffffffff2a34b807 */ /* 0x000fe40006000000 */
[----:B------:R-:W-:Y:S01]  /*2b40*/  ISETP.NE.AND P0, PT, R27, 0x1, PT ;  /* 0x000000011b00780c */ /* 0x000fe20003f05270 */
[----:B------:R0:W-:Y:S01]  /*2b50*/  ST.E desc[UR36][R4.64+0x24], R18 ;  /* 0x0000241204007985 */ /* 0x0001e2000c101924 */
[----:B------:R-:W-:Y:S02]  /*2b60*/  ISETP.NE.AND P5, PT, R25, 0x1, PT ;  /* 0x000000011900780c */ /* 0x000fe40003fa5270 */
[----:B------:R-:W-:Y:S01]  /*2b70*/  ISETP.NE.AND P3, PT, R16, -0x1, PT ;  /* 0xffffffff1000780c */ /* 0x000fe20003f65270 */
[----:B------:R0:W-:Y:S01]  /*2b80*/  ST.E desc[UR36][R4.64+0x28], R52 ;  /* 0x0000283404007985 */ /* 0x0001e2000c101924 */
[----:B------:R-:W-:Y:S02]  /*2b90*/  ISETP.NE.AND P4, PT, R2, -0x1, PT ;  /* 0xffffffff0200780c */ /* 0x000fe40003f85270 */
[----:B------:R-:W-:-:S02]  /*2ba0*/  @!P1 SEL R51, R44, 0xffffffff, !P0 ;  /* 0xffffffff2c339807 */ /* 0x000fc40004000000 */
[----:B------:R-:W-:Y:S02]  /*2bb0*/  @!P2 SEL R50, R46, 0xffffffff, !P5 ;  /* 0xffffffff2e32a807 */ /* 0x000fe40006800000 */
[----:B------:R-:W-:Y:S01]  /*2bc0*/  SEL R49, R49, R16, !P3 ;  /* 0x0000001031317207 */ /* 0x000fe20005800000 */
[----:B------:R0:W-:Y:S01]  /*2bd0*/  ST.E desc[UR36][R4.64+0x2c], R51 ;  /* 0x00002c3304007985 */ /* 0x0001e2000c101924 */
[----:B------:R-:W-:-:S03]  /*2be0*/  SEL R17, R17, R2, !P4 ;  /* 0x0000000211117207 */ /* 0x000fc60006000000 */
[----:B------:R0:W-:Y:S04]  /*2bf0*/  ST.E desc[UR36][R4.64+0x30], R50 ;  /* 0x0000303204007985 */ /* 0x0001e8000c101924 */
[----:B------:R0:W-:Y:S04]  /*2c00*/  ST.E desc[UR36][R4.64+0x34], R49 ;  /* 0x0000343104007985 */ /* 0x0001e8000c101924 */
[----:B------:R0:W-:Y:S02]  /*2c10*/  ST.E desc[UR36][R4.64+0x38], R17 ;  /* 0x0000381104007985 */ /* 0x0001e4000c101924 */
.L_x_13:
[----:B------:R-:W-:-:S05]  /*2c20*/  IMAD R0, R7, 0x4, R24 ;  /* 0x0000000407007824 */ /* 0x000fca00078e0218 */
[----:B-1----:R-:W2:Y:S01]  /*2c30*/  LDL R11, [R0] ;  /* 0x00000000000b7983 */ /* 0x002ea20000100800 */
[----:B------:R-:W-:Y:S01]  /*2c40*/  BSSY.RECONVERGENT B1, `(.L_x_11) ;  /* 0x000000b000017945 */ /* 0x000fe20003800200 */
[----:B--2---:R-:W-:-:S13]  /*2c50*/  ISETP.NE.AND P0, PT, R11, -0x1, PT ;  /* 0xffffffff0b00780c */ /* 0x004fda0003f05270 */
[----:B------:R-:W-:Y:S01]  /*2c60*/  @!P0 VIADD R7, R7, 0x1 ;  /* 0x0000000107078836 */ /* 0x000fe20000000000 */
[----:B------:R-:W-:Y:S06]  /*2c70*/  @!P0 BRA `(.L_x_12) ;  /* 0x00000000001c8947 */ /* 0x000fec0003800000 */
[----:B------:R-:W-:-:S05]  /*2c80*/  IMAD.WIDE R2, R9, 0x4, R4 ;  /* 0x0000000409027825 */ /* 0x000fca00078e0204 */
[----:B------:R-:W2:Y:S02]  /*2c90*/  LD.E R0, desc[UR36][R2.64] ;  /* 0x0000002402007980 */ /* 0x000ea4000c101900 */
[----:B--2---:R-:W-:-:S13]  /*2ca0*/  ISETP.NE.AND P0, PT, R0, -0x1, PT ;  /* 0xffffffff0000780c */ /* 0x004fda0003f05270 */
[----:B------:R1:W-:Y:S01]  /*2cb0*/  @!P0 ST.E desc[UR36][R2.64], R11 ;  /* 0x0000000b02008985 */ /* 0x0003e2000c101924 */
[----:B------:R-:W-:Y:S02]  /*2cc0*/  @!P0 VIADD R9, R9, 0x1 ;  /* 0x0000000109098836 */ /* 0x000fe40000000000 */
[----:B------:R-:W-:Y:S02]  /*2cd0*/  @!P0 VIADD R7, R7, 0x1 ;  /* 0x0000000107078836 */ /* 0x000fe40000000000 */
[----:B------:R-:W-:-:S07]  /*2ce0*/  @P0 VIADD R9, R9, 0x1 ;  /* 0x0000000109090836 */ /* 0x000fce0000000000 */
.L_x_12:
[----:B------:R-:W-:Y:S05]  /*2cf0*/  BSYNC.RECONVERGENT B1 ;  /* 0x0000000000017941 */ /* 0x000fea0003800200 */
.L_x_11:
[----:B------:R-:W-:-:S13]  /*2d00*/  ISETP.GE.AND P0, PT, R7, 0xf, PT ;  /* 0x0000000f0700780c */ /* 0x000fda0003f06270 */
[----:B------:R-:W-:Y:S05]  /*2d10*/  @!P0 BRA `(.L_x_13) ;  /* 0xfffffffc00c08947 */ /* 0x000fea000383ffff */
[----:B------:R-:W-:Y:S05]  /*2d20*/  BSYNC.RECONVERGENT B0 ;  /* 0x0000000000007941 */ /* 0x000fea0003800200 */
.L_x_10:
[----:B------:R-:W2:Y:S01]  /*2d30*/  LD.E R0, desc[UR36][R4.64] ;  /* 0x0000002404007980 */ /* 0x000ea2000c101900 */
[----:B------:R-:W3:Y:S01]  /*2d40*/  S2UR UR5, SR_CgaCtaId ;  /* 0x00000000000579c3 */ /* 0x000ee20000008800 */
[----:B------:R-:W-:Y:S02]  /*2d50*/  UMOV UR4, 0x400 ;  /* 0x0000040000047882 */ /* 0x000fe40000000000 */
[----:B---3--:R-:W-:-:S09]  /*2d60*/  ULEA UR4, UR5, UR4, 0x18 ;  /* 0x0000000405047291 */ /* 0x008fd2000f8ec0ff */
[----:B--2---:R2:W-:Y:S04]  /*2d70*/  STS [UR4+0x100], R0 ;  /* 0x00010000ff007988 */ /* 0x0045e80008000804 */
[----:B-1----:R-:W3:Y:S04]  /*2d80*/  LD.E R2, desc[UR36][R4.64+0x4] ;  /* 0x0000042404027980 */ /* 0x002ee8000c101900 */
[----:B---3--:R1:W-:Y:S04]  /*2d90*/  STS [UR4+0x104], R2 ;  /* 0x00010402ff007988 */ /* 0x0083e80008000804 */
[----:B------:R-:W3:Y:S04]  /*2da0*/  LD.E R3, desc[UR36][R4.64+0x8] ;  /* 0x0000082404037980 */ /* 0x000ee8000c101900 */
[----:B---3--:R3:W-:Y:S04]  /*2db0*/  STS [UR4+0x108], R3 ;  /* 0x00010803ff007988 */ /* 0x0087e80008000804 */
[----:B------:R-:W4:Y:S04]  /*2dc0*/  LD.E R6, desc[UR36][R4.64+0xc] ;  /* 0x00000c2404067980 */ /* 0x000f28000c101900 */
[----:B----4-:R4:W-:Y:S04]  /*2dd0*/  STS [UR4+0x10c], R6 ;  /* 0x00010c06ff007988 */ /* 0x0109e80008000804 */
[----:B------:R-:W5:Y:S04]  /*2de0*/  LD.E R7, desc[UR36][R4.64+0x10] ;  /* 0x0000102404077980 */ /* 0x000f68000c101900 */
[----:B-----5:R5:W-:Y:S04]  /*2df0*/  STS [UR4+0x110], R7 ;  /* 0x00011007ff007988 */ /* 0x020be80008000804 */
[----:B------:R-:W2:Y:S04]  /*2e00*/  LD.E R8, desc[UR36][R4.64+0x14] ;  /* 0x0000142404087980 */ /* 0x000ea8000c101900 */
[----:B--2---:R2:W-:Y:S04]  /*2e10*/  STS [UR4+0x114], R8 ;  /* 0x00011408ff007988 */ /* 0x0045e80008000804 */
[----:B------:R-:W3:Y:S04]  /*2e20*/  LD.E R0, desc[UR36][R4.64+0x18] ;  /* 0x0000182404007980 */ /* 0x000ee8000c101900 */
[----:B---3--:R3:W-:Y:S04]  /*2e30*/  STS [UR4+0x118], R0 ;  /* 0x00011800ff007988 */ /* 0x0087e80008000804 */
[----:B-1----:R-:W4:Y:S04]  /*2e40*/  LD.E R2, desc[UR36][R4.64+0x1c] ;  /* 0x00001c2404027980 */ /* 0x002f28000c101900 */
[----:B----4-:R1:W-:Y:S04]  /*2e50*/  STS [UR4+0x11c], R2 ;  /* 0x00011c02ff007988 */ /* 0x0103e80008000804 */
[----:B------:R-:W4:Y:S04]  /*2e60*/  LD.E R3, desc[UR36][R4.64+0x20] ;  /* 0x0000202404037980 */ /* 0x000f28000c101900 */
[----:B----4-:R4:W-:Y:S04]  /*2e70*/  STS [UR4+0x120], R3 ;  /* 0x00012003ff007988 */ /* 0x0109e80008000804 */
[----:B------:R-:W5:Y:S04]  /*2e80*/  LD.E R6, desc[UR36][R4.64+0x24] ;  /* 0x0000242404067980 */ /* 0x000f68000c101900 */
[----:B-----5:R0:W-:Y:S04]  /*2e90*/  STS [UR4+0x124], R6 ;  /* 0x00012406ff007988 */ /* 0x0201e80008000804 */
[----:B------:R-:W5:Y:S04]  /*2ea0*/  LD.E R7, desc[UR36][R4.64+0x28] ;  /* 0x0000282404077980 */ /* 0x000f68000c101900 */
[----:B-----5:R0:W-:Y:S04]  /*2eb0*/  STS [UR4+0x128], R7 ;  /* 0x00012807ff007988 */ /* 0x0201e80008000804 */
[----:B--2---:R-:W2:Y:S04]  /*2ec0*/  LD.E R8, desc[UR36][R4.64+0x2c] ;  /* 0x00002c2404087980 */ /* 0x004ea8000c101900 */
[----:B--2---:R0:W-:Y:S04]  /*2ed0*/  STS [UR4+0x12c], R8 ;  /* 0x00012c08ff007988 */ /* 0x0041e80008000804 */
[----:B---3--:R-:W2:Y:S04]  /*2ee0*/  LD.E R0, desc[UR36][R4.64+0x30] ;  /* 0x0000302404007980 */ /* 0x008ea8000c101900 */
[----:B--2---:R0:W-:Y:S04]  /*2ef0*/  STS [UR4+0x130], R0 ;  /* 0x00013000ff007988 */ /* 0x0041e80008000804 */
[----:B-1----:R-:W2:Y:S04]  /*2f00*/  LD.E R2, desc[UR36][R4.64+0x34] ;  /* 0x0000342404027980 */ /* 0x002ea8000c101900 */
[----:B--2---:R0:W-:Y:S04]  /*2f10*/  STS [UR4+0x134], R2 ;  /* 0x00013402ff007988 */ /* 0x0041e80008000804 */
[----:B----4-:R-:W2:Y:S04]  /*2f20*/  LD.E R3, desc[UR36][R4.64+0x38] ;  /* 0x0000382404037980 */ /* 0x010ea8000c101900 */
[----:B--2---:R0:W-:Y:S02]  /*2f30*/  STS [UR4+0x138], R3 ;  /* 0x00013803ff007988 */ /* 0x0041e40008000804 */
.L_x_8:
[----:B------:R-:W-:Y:S05]  /*2f40*/  BSYNC.RECONVERGENT B6 ;  /* 0x0000000000067941 */ /* 0x000fea0003800200 */
.L_x_7:
[----:B------:R-:W1:Y:S01]  /*2f50*/  S2R R11, SR_TID.X ;  /* 0x00000000000b7919 */ /* 0x000e620000002100 */
[----:B0-----:R-:W1:Y:S02]  /*2f60*/  LDC.64 R2, c[0x0][0x398] ;  /* 0x0000e600ff027b82 */ /* 0x001e640000000a00 */
[----:B-1----:R-:W-:-:S05]  /*2f70*/  IMAD.WIDE.U32 R2, R11, 0x30, R2 ;  /* 0x000000300b027825 */ /* 0x002fca00078e0002 */
[----:B------:R-:W2:Y:S04]  /*2f80*/  LDG.E.64 R4, desc[UR36][R2.64] ;  /* 0x0000002402047981 */ /* 0x000ea8000c1e1b00 */
[----:B------:R-:W3:Y:S04]  /*2f90*/  LDG.E.64 R8, desc[UR36][R2.64+0x10] ;  /* 0x0000102402087981 */ /* 0x000ee8000c1e1b00 */
[----:B------:R-:W4:Y:S01]  /*2fa0*/  LDG.E.64 R6, desc[UR36][R2.64+0x8] ;  /* 0x0000082402067981 */ /* 0x000f22000c1e1b00 */
[----:B------:R-:W-:Y:S05]  /*2fb0*/  WARPSYNC.ALL ;  /* 0x0000000000007948 */ /* 0x000fea0003800000 */
[----:B------:R-:W-:-:S02]  /*2fc0*/  ISETP.NE.AND P0, PT, R11, RZ, PT ;  /* 0x000000ff0b00720c */ /* 0x000fc40003f05270 */
[----:B--2---:R-:W-:Y:S01]  /*2fd0*/  SHF.R.U32.HI R0, RZ, 0x2, R5 ;  /* 0x00000002ff007819 */ /* 0x004fe20000011605 */
[----:B------:R-:W-:-:S03]  /*2fe0*/  VIADD R4, R4, 0x587c5 ;  /* 0x000587c504047836 */ /* 0x000fc60000000000 */
[----:B------:R-:W-:Y:S01]  /*2ff0*/  LOP3.LUT R0, R0, R5, RZ, 0x3c, !PT ;  /* 0x0000000500007212 */ /* 0x000fe200078e3cff */
[----:B---3--:R-:W-:Y:S02]  /*3000*/  IMAD.SHL.U32 R5, R9, 0x10, RZ ;  /* 0x0000001009057824 */ /* 0x008fe400078e00ff */
[----:B------:R-:W-:Y:S02]  /*3010*/  IMAD.MOV.U32 R13, RZ, RZ, R8 ;  /* 0x000000ffff0d7224 */ /* 0x000fe400078e0008 */
[C---:B------:R-:W-:Y:S02]  /*3020*/  IMAD.SHL.U32 R10, R0.reuse, 0x2, RZ ;  /* 0x00000002000a7824 */ /* 0x040fe400078e00ff */
[----:B------:R-:W-:Y:S02]  /*3030*/  IMAD.MOV.U32 R14, RZ, RZ, R9 ;  /* 0x000000ffff0e7224 */ /* 0x000fe400078e0009 */
[----:B----4-:R-:W-:Y:S01]  /*3040*/  IMAD.MOV.U32 R12, RZ, RZ, R7 ;  /* 0x000000ffff0c7224 */ /* 0x010fe200078e0007 */
[----:B------:R-:W-:Y:S01]  /*3050*/  LOP3.LUT R10, R0, R10, R5, 0x96, !PT ;  /* 0x0000000a000a7212 */ /* 0x000fe200078e9605 */
[----:B------:R-:W-:-:S03]  /*3060*/  IMAD.MOV.U32 R5, RZ, RZ, R6 ;  /* 0x000000ffff057224 */ /* 0x000fc600078e0006 */
[----:B------:R-:W-:Y:S01]  /*3070*/  LOP3.LUT R15, R10, R9, RZ, 0x3c, !PT ;  /* 0x000000090a0f7212 */ /* 0x000fe200078e3cff */
[----:B------:R0:W-:Y:S04]  /*3080*/  STG.E.64 desc[UR36][R2.64+0x8], R12 ;  /* 0x0000080c02007986 */ /* 0x0001e8000c101b24 */
[----:B------:R0:W-:Y:S04]  /*3090*/  STG.E.64 desc[UR36][R2.64+0x10], R14 ;  /* 0x0000100e02007986 */ /* 0x0001e8000c101b24 */
[----:B------:R0:W-:Y:S01]  /*30a0*/  STG.E.64 desc[UR36][R2.64], R4 ;  /* 0x0000000402007986 */ /* 0x0001e2000c101b24 */
[----:B------:R-:W-:Y:S06]  /*30b0*/  BAR.SYNC.DEFER_BLOCKING 0x0 ;  /* 0x0000000000007b1d */ /* 0x000fec0000010000 */
[----:B------:R-:W-:Y:S05]  /*30c0*/  @P0 EXIT ;  /* 0x000000000000094d */ /* 0x000fea0003800000 */
[----:B------:R-:W-:Y:S01]  /*30d0*/  MOV R0, 0x0 ;  /* 0x0000000000007802 */ /* 0x000fe20000000f00 */
[----:B0-----:R-:W-:Y:S02]  /*30e0*/  IMAD.IADD R4, R15, 0x1, R4 ;  /* 0x000000010f047824 */ /* 0x001fe400078e0204 */
[----:B------:R-:W-:Y:S01]  /*30f0*/  IMAD.MOV.U32 R16, RZ, RZ, 0x2f800000 ;  /* 0x2f800000ff107424 */ /* 0x000fe200078e00ff */
[----:B------:R0:W1:Y:S02]  /*3100*/  LDC.64 R2, c[0x4][R0] ;  /* 0x0100000000027b82 */ /* 0x0000640000000a00 */
[----:B------:R-:W-:Y:S01]  /*3110*/  I2FP.F32.U32 R5, R4 ;  /* 0x0000000400057245 */ /* 0x000fe20000201000 */
[----:B------:R-:W-:-:S04]  /*3120*/  IMAD.MOV.U32 R4, RZ, RZ, 0x3c ;  /* 0x0000003cff047424 */ /* 0x000fc800078e00ff */
[----:B------:R-:W-:Y:S01]  /*3130*/  FFMA R16, R5, R16, 1.1641532182693481445e-10 ;  /* 0x2f00000005107423 */ /* 0x000fe20000000010 */
[----:B0-----:R-:W-:-:S07]  /*3140*/  IMAD.MOV.U32 R5, RZ, RZ, RZ ;  /* 0x000000ffff057224 */ /* 0x001fce00078e00ff */
[----:B------:R-:W-:-:S07]  /*3150*/  LEPC R20, `(.L_x_14) ;  /* 0x000000001014794e */ /* 0x000fce0000000000 */
[----:B-1----:R-:W-:Y:S05]  /*3160*/  CALL.ABS.NOINC R2 ;  /* 0x0000000002007343 */ /* 0x002fea0003c00000 */
.L_x_14:
[----:B------:R-:W0:Y:S01]  /*3170*/  S2UR UR5, SR_CgaCtaId ;  /* 0x00000000000579c3 */ /* 0x000e220000008800 */
[----:B------:R-:W-:Y:S02]  /*3180*/  UMOV UR4, 0x400 ;  /* 0x0000040000047882 */ /* 0x000fe40000000000 */
[----:B0-----:R-:W-:-:S09]  /*3190*/  ULEA UR4, UR5, UR4, 0x18 ;  /* 0x0000000405047291 */ /* 0x001fd2000f8ec0ff */
[----:B------:R-:W0:Y:S04]  /*31a0*/  LDS R3, [UR4] ;  /* 0x00000004ff037984 */ /* 0x000e280008000800 */
[----:B0-----:R-:W-:Y:S04]  /*31b0*/  ST.E desc[UR36][R4.64], R3 ;  /* 0x0000000304007985 */ /* 0x001fe8000c101924 */
[----:B------:R-:W0:Y:S04]  /*31c0*/  LDS R7, [UR4+0x4] ;  /* 0x00000404ff077984 */ /* 0x000e280008000800 */
        /* <DEDUP_REMOVED lines=10> */
[----:B0-----:R0:W-:Y:S04]  /*3270*/  ST.E desc[UR36][R4.64+0x18], R3 ;  /* 0x0000180304007985 */ /* 0x0011e8000c101924 */
[----:B------:R-:W1:Y:S01]  /*3280*/  LDS R7, [UR4+0x1c] ;  /* 0x00001c04ff077984 */ /* 0x000e620008000800 */
[----:B0-----:R-:W0:Y:S03]  /*3290*/  LDC.64 R2, c[0x0][0x398] ;  /* 0x0000e600ff027b82 */ /* 0x001e260000000a00 */
[----:B-1----:R-:W-:Y:S04]  /*32a0*/  ST.E desc[UR36][R4.64+0x1c], R7 ;  /* 0x00001c0704007985 */ /* 0x002fe8000c101924 */
[----:B------:R-:W1:Y:S04]  /*32b0*/  LDS R9, [UR4+0x20] ;  /* 0x00002004ff097984 */ /* 0x000e680008000800 */
        /* <DEDUP_REMOVED lines=12> */
[----:B-1----:R1:W-:Y:S04]  /*3380*/  ST.E desc[UR36][R4.64+0x38], R21 ;  /* 0x0000381504007985 */ /* 0x0023e8000c101924 */
[----:B0-----:R-:W2:Y:S04]  /*3390*/  LDG.E.64 R10, desc[UR36][R2.64] ;  /* 0x00000024020a7981 */ /* 0x001ea8000c1e1b00 */
[----:B------:R-:W3:Y:S04]  /*33a0*/  LDG.E.64 R6, desc[UR36][R2.64+0x10] ;  /* 0x0000102402067981 */ /* 0x000ee8000c1e1b00 */
[----:B------:R-:W4:Y:S01]  /*33b0*/  LDG.E.64 R8, desc[UR36][R2.64+0x8] ;  /* 0x0000082402087981 */ /* 0x000f22000c1e1b00 */
[----:B------:R-:W-:Y:S01]  /*33c0*/  FMUL R14, R16, 100 ;  /* 0x42c80000100e7820 */ /* 0x000fe20000400000 */
[----:B------:R-:W-:Y:S03]  /*33d0*/  BSSY.RECONVERGENT B0, `(.L_x_15) ;  /* 0x0000057000007945 */ /* 0x000fe60003800200 */
[----:B------:R0:W5:Y:S02]  /*33e0*/  F2I.TRUNC.NTZ R15, R14 ;  /* 0x0000000e000f7305 */ /* 0x000164000020f100 */
[----:B0-----:R-:W-:Y:S01]  /*33f0*/  IMAD.MOV.U32 R14, RZ, RZ, RZ ;  /* 0x000000ffff0e7224 */ /* 0x001fe200078e00ff */
[----:B--2---:R-:W-:Y:S01]  /*3400*/  SHF.R.U32.HI R0, RZ, 0x2, R11 ;  /* 0x00000002ff007819 */ /* 0x004fe2000001160b */
[----:B------:R-:W-:-:S03]  /*3410*/  VIADD R10, R10, 0x587c5 ;  /* 0x000587c50a0a7836 */ /* 0x000fc60000000000 */
[----:B------:R-:W-:Y:S01]  /*3420*/  LOP3.LUT R0, R0, R11, RZ, 0x3c, !PT ;  /* 0x0000000b00007212 */ /* 0x000fe200078e3cff */
[----:B---3--:R-:W-:Y:S02]  /*3430*/  IMAD.SHL.U32 R11, R7, 0x10, RZ ;  /* 0x00000010070b7824 */ /* 0x008fe400078e00ff */
[----:B------:R-:W-:Y:S02]  /*3440*/  IMAD.MOV.U32 R23, RZ, RZ, R6 ;  /* 0x000000ffff177224 */ /* 0x000fe400078e0006 */
[----:B------:R-:W-:Y:S02]  /*3450*/  IMAD.SHL.U32 R12, R0, 0x2, RZ ;  /* 0x00000002000c7824 */ /* 0x000fe400078e00ff */
[----:B----4-:R-:W-:-:S03]  /*3460*/  IMAD.MOV.U32 R22, RZ, RZ, R9 ;  /* 0x000000ffff167224 */ /* 0x010fc600078e0009 */
[----:B------:R-:W-:Y:S01]  /*3470*/  LOP3.LUT R12, R0, R12, R11, 0x96, !PT ;  /* 0x0000000c000c7212 */ /* 0x000fe200078e960b */
[----:B------:R-:W-:Y:S01]  /*3480*/  IMAD.MOV.U32 R0, RZ, RZ, 0x2f800000 ;  /* 0x2f800000ff007424 */ /* 0x000fe200078e00ff */
[----:B------:R0:W-:Y:S02]  /*3490*/  STG.E.64 desc[UR36][R2.64+0x8], R22 ;  /* 0x0000081602007986 */ /* 0x0001e4000c101b24 */
[----:B------:R-:W-:-:S05]  /*34a0*/  LOP3.LUT R13, R12, R7, RZ, 0x3c, !PT ;  /* 0x000000070c0d7212 */ /* 0x000fca00078e3cff */
[----:B------:R-:W-:-:S05]  /*34b0*/  IMAD.IADD R11, R13, 0x1, R10 ;  /* 0x000000010d0b7824 */ /* 0x000fca00078e020a */
[----:B------:R-:W-:-:S05]  /*34c0*/  I2FP.F32.U32 R11, R11 ;  /* 0x0000000b000b7245 */ /* 0x000fca0000201000 */
[----:B------:R-:W-:-:S04]  /*34d0*/  FFMA R11, R11, R0, 1.1641532182693481445e-10 ;  /* 0x2f0000000b0b7423 */ /* 0x000fc80000000000 */
[----:B------:R-:W-:Y:S01]  /*34e0*/  FMUL R16, R11, 100 ;  /* 0x42c800000b107820 */ /* 0x000fe20000400000 */
[----:B-----5:R-:W-:-:S03]  /*34f0*/  IMAD.HI R11, R15, -0x77777777, R14 ;  /* 0x888888890f0b7827 */ /* 0x020fc600078e020e */
[----:B------:R2:W3:Y:S02]  /*3500*/  F2I.TRUNC.NTZ R17, R16 ;  /* 0x0000001000117305 */ /* 0x0004e4000020f100 */
[----:B------:R-:W-:-:S04]  /*3510*/  SHF.R.U32.HI R12, RZ, 0x1f, R11 ;  /* 0x0000001fff0c7819 */ /* 0x000fc8000001160b */
[----:B------:R-:W-:Y:S01]  /*3520*/  LEA.HI.SX32 R19, R11, R12, 0x1d ;  /* 0x0000000c0b137211 */ /* 0x000fe200078feaff */
[----:B------:R-:W-:Y:S02]  /*3530*/  IMAD.MOV.U32 R12, RZ, RZ, R7 ;  /* 0x000000ffff0c7224 */ /* 0x000fe400078e0007 */
[----:B--2---:R-:W-:Y:S02]  /*3540*/  IMAD.MOV.U32 R16, RZ, RZ, RZ ;  /* 0x000000ffff107224 */ /* 0x004fe400078e00ff */
[----:B------:R-:W-:Y:S01]  /*3550*/  IMAD.MOV.U32 R11, RZ, RZ, R8 ;  /* 0x000000ffff0b7224 */ /* 0x000fe200078e0008 */
[----:B------:R0:W-:Y:S01]  /*3560*/  STG.E.64 desc[UR36][R2.64+0x10], R12 ;  /* 0x0000100c02007986 */ /* 0x0001e2000c101b24 */
[----:B------:R-:W-:Y:S02]  /*3570*/  IMAD R19, R19, -0xf, R15 ;  /* 0xfffffff113137824 */ /* 0x000fe400078e020f */
[----:B---3--:R-:W-:Y:S01]  /*3580*/  IMAD.HI R18, R17, -0x77777777, R16 ;  /* 0x8888888911127827 */ /* 0x008fe200078e0210 */
[----:B------:R0:W-:Y:S04]  /*3590*/  STG.E.64 desc[UR36][R2.64], R10 ;  /* 0x0000000a02007986 */ /* 0x0001e8000c101b24 */
[----:B-1----:R-:W-:-:S04]  /*35a0*/  SHF.R.U32.HI R21, RZ, 0x1f, R18 ;  /* 0x0000001fff157819 */ /* 0x002fc80000011612 */
[----:B------:R-:W-:-:S05]  /*35b0*/  LEA.HI.SX32 R21, R18, R21, 0x1d ;  /* 0x0000001512157211 */ /* 0x000fca00078feaff */
[----:B------:R-:W-:-:S05]  /*35c0*/  IMAD R16, R21, -0xf, R17 ;  /* 0xfffffff115107824 */ /* 0x000fca00078e0211 */
[CC--:B------:R-:W-:Y:S02]  /*35d0*/  VIMNMX R15, PT, PT, R19.reuse, R16.reuse, PT ;  /* 0x00000010130f7248 */ /* 0x0c0fe40003fe0100 */
[----:B------:R-:W-:-:S04]  /*35e0*/  VIMNMX R16, PT, PT, R19, R16, !PT ;  /* 0x0000001013107248 */ /* 0x000fc80007fe0100 */
[----:B------:R-:W-:-:S13]  /*35f0*/  ISETP.GE.AND P0, PT, R15, R16, PT ;  /* 0x000000100f00720c */ /* 0x000fda0003f06270 */
[----:B0-----:R-:W-:Y:S05]  /*3600*/  @!P0 BRA `(.L_x_16) ;  /* 0x0000000000cc8947 */ /* 0x001fea0003800000 */
[----:B------:R-:W-:Y:S01]  /*3610*/  IMAD.MOV.U32 R12, RZ, RZ, R9 ;  /* 0x000000ffff0c7224 */ /* 0x000fe200078e0009 */
[----:B------:R-:W-:Y:S01]  /*3620*/  BSSY.RECONVERGENT B1, `(.L_x_17) ;  /* 0x000002d000017945 */ /* 0x000fe20003800200 */
[----:B------:R-:W-:Y:S02]  /*3630*/  IMAD.MOV.U32 R9, RZ, RZ, R6 ;  /* 0x000000ffff097224 */ /* 0x000fe400078e0006 */
[----:B------:R-:W-:Y:S02]  /*3640*/  IMAD.MOV.U32 R6, RZ, RZ, R7 ;  /* 0x000000ffff067224 */ /* 0x000fe400078e0007 */
[----:B------:R-:W-:Y:S02]  /*3650*/  IMAD.MOV.U32 R11, RZ, RZ, R8 ;  /* 0x000000ffff0b7224 */ /* 0x000fe400078e0008 */
[----:B------:R-:W-:-:S07]  /*3660*/  IMAD.MOV.U32 R7, RZ, RZ, R13 ;  /* 0x000000ffff077224 */ /* 0x000fce00078e000d */
.L_x_18:
[----:B------:R-:W-:Y:S02]  /*3670*/  SHF.R.U32.HI R8, RZ, 0x2, R11 ;  /* 0x00000002ff087819 */ /* 0x000fe4000001160b */
[----:B------:R-:W-:Y:S02]  /*3680*/  SHF.R.U32.HI R15, RZ, 0x2, R12 ;  /* 0x00000002ff0f7819 */ /* 0x000fe4000001160c */
[----:B------:R-:W-:Y:S01]  /*3690*/  LOP3.LUT R8, R8, R11, RZ, 0x3c, !PT ;  /* 0x0000000b08087212 */ /* 0x000fe200078e3cff */
[----:B------:R-:W-:Y:S01]  /*36a0*/  IMAD.SHL.U32 R11, R7, 0x10, RZ ;  /* 0x00000010070b7824 */ /* 0x000fe200078e00ff */
[----:B------:R-:W-:-:S03]  /*36b0*/  LOP3.LUT R15, R15, R12, RZ, 0x3c, !PT ;  /* 0x0000000c0f0f7212 */ /* 0x000fc600078e3cff */
[----:B------:R-:W-:-:S05]  /*36c0*/  IMAD.SHL.U32 R13, R8, 0x2, RZ ;  /* 0x00000002080d7824 */ /* 0x000fca00078e00ff */
[----:B------:R-:W-:Y:S01]  /*36d0*/  LOP3.LUT R14, R8, R13, R11, 0x96, !PT ;  /* 0x0000000d080e7212 */ /* 0x000fe200078e960b */
[----:B------:R-:W-:Y:S02]  /*36e0*/  IMAD.MOV.U32 R8, RZ, RZ, R6 ;  /* 0x000000ffff087224 */ /* 0x000fe400078e0006 */
[----:B------:R-:W-:Y:S01]  /*36f0*/  IMAD.SHL.U32 R13, R15, 0x2, RZ ;  /* 0x000000020f0d7824 */ /* 0x000fe200078e00ff */
[----:B------:R-:W-:Y:S01]  /*3700*/  LOP3.LUT R6, R14, R7, RZ, 0x3c, !PT ;  /* 0x000000070e067212 */ /* 0x000fe200078e3cff */
[----:B------:R-:W-:-:S03]  /*3710*/  IMAD.MOV.U32 R14, RZ, RZ, RZ ;  /* 0x000000ffff0e7224 */ /* 0x000fc600078e00ff */
[----:B------:R-:W-:Y:S01]  /*3720*/  IADD3 R11, PT, PT, R10, 0x587c5, R6 ;  /* 0x000587c50a0b7810 */ /* 0x000fe20007ffe006 */
[----:B------:R-:W-:Y:S02]  /*3730*/  IMAD.SHL.U32 R12, R6, 0x10, RZ ;  /* 0x00000010060c7824 */ /* 0x000fe400078e00ff */
[----:B------:R-:W-:Y:S01]  /*3740*/  VIADD R10, R10, 0xb0f8a ;  /* 0x000b0f8a0a0a7836 */ /* 0x000fe20000000000 */
[----:B------:R-:W-:Y:S02]  /*3750*/  I2FP.F32.U32 R11, R11 ;  /* 0x0000000b000b7245 */ /* 0x000fe40000201000 */
[----:B------:R-:W-:-:S03]  /*3760*/  LOP3.LUT R13, R15, R13, R12, 0x96, !PT ;  /* 0x0000000d0f0d7212 */ /* 0x000fc600078e960c */
[----:B------:R-:W-:Y:S01]  /*3770*/  FFMA R11, R11, R0, 1.1641532182693481445e-10 ;  /* 0x2f0000000b0b7423 */ /* 0x000fe20000000000 */
[----:B------:R-:W-:-:S03]  /*3780*/  LOP3.LUT R19, R13, R6, RZ, 0x3c, !PT ;  /* 0x000000060d137212 */ /* 0x000fc600078e3cff */
[----:B------:R-:W-:Y:S02]  /*3790*/  FMUL R11, R11, 100 ;  /* 0x42c800000b0b7820 */ /* 0x000fe40000400000 */
[----:B------:R-:W-:Y:S02]  /*37a0*/  IMAD.IADD R12, R19, 0x1, R10 ;  /* 0x00000001130c7824 */ /* 0x000fe400078e020a */
[----:B------:R0:W1:Y:S03]  /*37b0*/  F2I.TRUNC.NTZ R13, R11 ;  /* 0x0000000b000d7305 */ /* 0x000066000020f100 */
[----:B------:R-:W-:Y:S01]  /*37c0*/  I2FP.F32.U32 R15, R12 ;  /* 0x0000000c000f7245 */ /* 0x000fe20000201000 */
[----:B------:R-:W-:-:S04]  /*37d0*/  IMAD.MOV.U32 R12, RZ, RZ, RZ ;  /* 0x000000ffff0c7224 */ /* 0x000fc800078e00ff */
[----:B------:R-:W-:Y:S01]  /*37e0*/  FFMA R15, R15, R0, 1.1641532182693481445e-10 ;  /* 0x2f0000000f0f7423 */ /* 0x000fe20000000000 */
[----:B0-----:R-:W-:Y:S02]  /*37f0*/  IMAD.MOV.U32 R11, RZ, RZ, R9 ;  /* 0x000000ffff0b7224 */ /* 0x001fe400078e0009 */
[----:B------:R-:W-:Y:S02]  /*3800*/  IMAD.MOV.U32 R9, RZ, RZ, R7 ;  /* 0x000000ffff097224 */ /* 0x000fe400078e0007 */
[----:B------:R-:W-:Y:S01]  /*3810*/  FMUL R15, R15, 100 ;  /* 0x42c800000f0f7820 */ /* 0x000fe20000400000 */
[----:B------:R-:W-:Y:S02]  /*3820*/  IMAD.MOV.U32 R7, RZ, RZ, R19 ;  /* 0x000000ffff077224 */ /* 0x000fe400078e0013 */
[----:B-1----:R-:W-:-:S03]  /*3830*/  IMAD.HI R12, R13, -0x77777777, R12 ;  /* 0x888888890d0c7827 */ /* 0x002fc600078e020c */
[----:B------:R-:W0:Y:S02]  /*3840*/  F2I.TRUNC.NTZ R15, R15 ;  /* 0x0000000f000f7305 */ /* 0x000e24000020f100 */
[----:B------:R-:W-:-:S04]  /*3850*/  SHF.R.U32.HI R17, RZ, 0x1f, R12 ;  /* 0x0000001fff117819 */ /* 0x000fc8000001160c */
[----:B------:R-:W-:Y:S01]  /*3860*/  LEA.HI.SX32 R17, R12, R17, 0x1d ;  /* 0x000000110c117211 */ /* 0x000fe200078feaff */
[----:B------:R-:W-:-:S04]  /*3870*/  IMAD.MOV.U32 R12, RZ, RZ, R8 ;  /* 0x000000ffff0c7224 */ /* 0x000fc800078e0008 */
[----:B------:R-:W-:Y:S02]  /*3880*/  IMAD R17, R17, -0xf, R13 ;  /* 0xfffffff111117824 */ /* 0x000fe400078e020d */
[----:B0-----:R-:W-:-:S05]  /*3890*/  IMAD.HI R14, R15, -0x77777777, R14 ;  /* 0x888888890f0e7827 */ /* 0x001fca00078e020e */
[----:B------:R-:W-:-:S04]  /*38a0*/  SHF.R.U32.HI R21, RZ, 0x1f, R14 ;  /* 0x0000001fff157819 */ /* 0x000fc8000001160e */
[----:B------:R-:W-:-:S05]  /*38b0*/  LEA.HI.SX32 R21, R14, R21, 0x1d ;  /* 0x000000150e157211 */ /* 0x000fca00078feaff */
[----:B------:R-:W-:-:S05]  /*38c0*/  IMAD R16, R21, -0xf, R15 ;  /* 0xfffffff115107824 */ /* 0x000fca00078e020f */
[----:B------:R-:W-:-:S13]  /*38d0*/  ISETP.GE.AND P0, PT, R17, R16, PT ;  /* 0x000000101100720c */ /* 0x000fda0003f06270 */
[----:B------:R-:W-:Y:S05]  /*38e0*/  @P0 BRA `(.L_x_18) ;  /* 0xfffffffc00600947 */ /* 0x000fea000383ffff */
[----:B------:R-:W-:Y:S05]  /*38f0*/  BSYNC.RECONVERGENT B1 ;  /* 0x0000000000017941 */ /* 0x000fea0003800200 */
.L_x_17:
[----:B------:R0:W-:Y:S01]  /*3900*/  STG.E.64 desc[UR36][R2.64+0x8], R8 ;  /* 0x0000080802007986 */ /* 0x0001e2000c101b24 */
[----:B------:R-:W-:-:S03]  /*3910*/  IMAD.MOV.U32 R15, RZ, RZ, R17 ;  /* 0x000000ffff0f7224 */ /* 0x000fc600078e0011 */
[----:B------:R0:W-:Y:S04]  /*3920*/  STG.E.64 desc[UR36][R2.64+0x10], R6 ;  /* 0x0000100602007986 */ /* 0x0001e8000c101b24 */
[----:B------:R0:W-:Y:S02]  /*3930*/  STG.E.64 desc[UR36][R2.64], R10 ;  /* 0x0000000a02007986 */ /* 0x0001e4000c101b24 */
.L_x_16:
[----:B------:R-:W-:Y:S05]  /*3940*/  BSYNC.RECONVERGENT B0 ;  /* 0x0000000000007941 */ /* 0x000fea0003800200 */
.L_x_15:
[----:B------:R-:W-:Y:S01]  /*3950*/  ISETP.GE.AND P0, PT, R16, R15, PT ;  /* 0x0000000f1000720c */ /* 0x000fe20003f06270 */
[----:B------:R-:W-:-:S12]  /*3960*/  BSSY B0, `(.L_x_19) ;  /* 0x0000030000007945 */ /* 0x000fd80003800000 */
[----:B------:R-:W-:Y:S05]  /*3970*/  @!P0 BRA `(.L_x_20) ;  /* 0x0000000000b88947 */ /* 0x000fea0003800000 */
[----:B0-----:R-:W-:Y:S01]  /*3980*/  IMAD.IADD R2, R16, 0x1, -R15 ;  /* 0x0000000110027824 */ /* 0x001fe200078e0a0f */
[----:B------:R-:W-:Y:S03]  /*3990*/  BSSY B1, `(.L_x_21) ;  /* 0x0000011000017945 */ /* 0x000fe60003800000 */
[C---:B------:R-:W-:Y:S01]  /*39a0*/  VIADD R0, R2.reuse, 0x1 ;  /* 0x0000000102007836 */ /* 0x040fe20000000000 */
[----:B------:R-:W-:-:S04]  /*39b0*/  ISETP.GE.U32.AND P1, PT, R2, 0x3, PT ;  /* 0x000000030200780c */ /* 0x000fc80003f26070 */
[----:B------:R-:W-:-:S13]  /*39c0*/  LOP3.LUT P0, R0, R0, 0x3, RZ, 0xc0, !PT ;  /* 0x0000000300007812 */ /* 0x000fda000780c0ff */
[----:B------:R-:W-:Y:S05]  /*39d0*/  @!P0 BRA `(.L_x_22) ;  /* 0x0000000000308947 */ /* 0x000fea0003800000 */
[----:B------:R-:W0:Y:S01]  /*39e0*/  LDC.64 R8, c[0x4][0x50] ;  /* 0x01001400ff087b82 */ /* 0x000e220000000a00 */
[----:B------:R-:W-:-:S07]  /*39f0*/  IMAD.MOV R0, RZ, RZ, -R0 ;  /* 0x000000ffff007224 */ /* 0x000fce00078e0a00 */
.L_x_23:
[----:B01----:R-:W2:Y:S02]  /*3a00*/  LDG.E.64 R2, desc[UR36][R8.64] ;  /* 0x0000002408027981 */ /* 0x003ea4000c1e1b00 */
[----:B--2---:R-:W-:-:S06]  /*3a10*/  IMAD.WIDE R6, R15, 0x4, R2 ;  /* 0x000000040f067825 */ /* 0x004fcc00078e0202 */
[----:B------:R-:W2:Y:S01]  /*3a20*/  LD.E.STRONG.SYS R7, desc[UR36][R6.64] ;  /* 0x0000002406077980 */ /* 0x000ea2000c115900 */
[C---:B------:R-:W-:Y:S01]  /*3a30*/  IMAD.WIDE R2, R15.reuse, 0x4, R4 ;  /* 0x000000040f027825 */ /* 0x040fe200078e0204 */
[----:B------:R-:W-:Y:S05]  /*3a40*/  YIELD ;  /* 0x0000000000007946 */ /* 0x000fea0003800000 */
[----:B------:R-:W-:Y:S02]  /*3a50*/  VIADD R0, R0, 0x1 ;  /* 0x0000000100007836 */ /* 0x000fe40000000000 */
[----:B------:R-:W-:-:S03]  /*3a60*/  VIADD R15, R15, 0x1 ;  /* 0x000000010f0f7836 */ /* 0x000fc60000000000 */
[----:B------:R-:W-:Y:S01]  /*3a70*/  ISETP.NE.AND P0, PT, R0, RZ, PT ;  /* 0x000000ff0000720c */ /* 0x000fe20003f05270 */
[----:B--2---:R1:W-:-:S12]  /*3a80*/  ST.E desc[UR36][R2.64], R7 ;  /* 0x0000000702007985 */ /* 0x0043d8000c101924 */
[----:B------:R-:W-:Y:S05]  /*3a90*/  @P0 BRA `(.L_x_23) ;  /* 0xfffffffc00d80947 */ /* 0x000fea000383ffff */
.L_x_22:
[----:B------:R-:W-:Y:S05]  /*3aa0*/  BSYNC B1 ;  /* 0x0000000000017941 */ /* 0x000fea0003800000 */
.L_x_21:
[----:B------:R-:W-:Y:S05]  /*3ab0*/  @!P1 BRA `(.L_x_20) ;  /* 0x0000000000689947 */ /* 0x000fea0003800000 */
[----:B------:R-:W0:Y:S01]  /*3ac0*/  LDC.64 R12, c[0x4][0x50] ;  /* 0x01001400ff0c7b82 */ /* 0x000e220000000a00 */
[C---:B------:R-:W-:Y:S02]  /*3ad0*/  IMAD.IADD R16, R15.reuse, 0x1, -R16 ;  /* 0x000000010f107824 */ /* 0x040fe400078e0a10 */
[----:B------:R-:W-:-:S07]  /*3ae0*/  VIADD R15, R15, 0xffffffff ;  /* 0xffffffff0f0f7836 */ /* 0x000fce0000000000 */
.L_x_24:
[----:B012---:R-:W2:Y:S01]  /*3af0*/  LDG.E.64 R2, desc[UR36][R12.64] ;  /* 0x000000240c027981 */ /* 0x007ea2000c1e1b00 */
[----:B------:R-:W-:-:S04]  /*3b00*/  VIADD R17, R15, 0x1 ;  /* 0x000000010f117836 */ /* 0x000fc80000000000 */
[----:B--2---:R-:W-:-:S05]  /*3b10*/  IMAD.WIDE R2, R17, 0x4, R2 ;  /* 0x0000000411027825 */ /* 0x004fca00078e0202 */
[----:B------:R-:W2:Y:S01]  /*3b20*/  LD.E.STRONG.SYS R19, desc[UR36][R2.64] ;  /* 0x0000002402137980 */ /* 0x000ea2000c115900 */
[----:B------:R-:W-:-:S05]  /*3b30*/  IMAD.WIDE R6, R17, 0x4, R4 ;  /* 0x0000000411067825 */ /* 0x000fca00078e0204 */
[----:B--2---:R2:W-:Y:S04]  /*3b40*/  ST.E desc[UR36][R6.64], R19 ;  /* 0x0000001306007985 */ /* 0x0045e8000c101924 */
[----:B------:R-:W3:Y:S02]  /*3b50*/  LDG.E.64 R8, desc[UR36][R12.64] ;  /* 0x000000240c087981 */ /* 0x000ee4000c1e1b00 */
[----:B---3--:R-:W-:-:S06]  /*3b60*/  IMAD.WIDE R8, R17, 0x4, R8 ;  /* 0x0000000411087825 */ /* 0x008fcc00078e0208 */
[----:B------:R-:W3:Y:S04]  /*3b70*/  LD.E.STRONG.SYS R9, desc[UR36][R8.64+0x4] ;  /* 0x0000042408097980 */ /* 0x000ee8000c115900 */
[----:B---3--:R2:W-:Y:S04]  /*3b80*/  ST.E desc[UR36][R6.64+0x4], R9 ;  /* 0x0000040906007985 */ /* 0x0085e8000c101924 */
[----:B------:R-:W3:Y:S02]  /*3b90*/  LDG.E.64 R10, desc[UR36][R12.64] ;  /* 0x000000240c0a7981 */ /* 0x000ee4000c1e1b00 */
[----:B---3--:R-:W-:-:S06]  /*3ba0*/  IMAD.WIDE R10, R17, 0x4, R10 ;  /* 0x00000004110a7825 */ /* 0x008fcc00078e020a */
[----:B------:R-:W3:Y:S04]  /*3bb0*/  LD.E.STRONG.SYS R11, desc[UR36][R10.64+0x8] ;  /* 0x000008240a0b7980 */ /* 0x000ee8000c115900 */
[----:B---3--:R2:W-:Y:S04]  /*3bc0*/  ST.E desc[UR36][R6.64+0x8], R11 ;  /* 0x0000080b06007985 */ /* 0x0085e8000c101924 */
[----:B------:R-:W3:Y:S02]  /*3bd0*/  LDG.E.64 R2, desc[UR36][R12.64] ;  /* 0x000000240c027981 */ /* 0x000ee4000c1e1b00 */
[----:B---3--:R-:W-:-:S06]  /*3be0*/  IMAD.WIDE R2, R17, 0x4, R2 ;  /* 0x0000000411027825 */ /* 0x008fcc00078e0202 */
[----:B------:R-:W3:Y:S01]  /*3bf0*/  LD.E.STRONG.SYS R3, desc[UR36][R2.64+0xc] ;  /* 0x00000c2402037980 */ /* 0x000ee2000c115900 */
[----:B------:R-:W-:Y:S01]  /*3c00*/  VIADD R16, R16, 0x4 ;  /* 0x0000000410107836 */ /* 0x000fe20000000000 */
[----:B------:R-:W-:Y:S05]  /*3c10*/  YIELD ;  /* 0x0000000000007946 */ /* 0x000fea0003800000 */
[----:B------:R-:W-:Y:S01]  /*3c20*/  ISETP.NE.AND P0, PT, R16, 0x1, PT ;  /* 0x000000011000780c */ /* 0x000fe20003f05270 */
[----:B------:R-:W-:Y:S01]  /*3c30*/  VIADD R15, R15, 0x4 ;  /* 0x000000040f0f7836 */ /* 0x000fe20000000000 */
[----:B---3--:R2:W-:Y:S11]  /*3c40*/  ST.E desc[UR36][R6.64+0xc], R3 ;  /* 0x00000c0306007985 */ /* 0x0085f6000c101924 */
[----:B------:R-:W-:Y:S05]  /*3c50*/  @P0 BRA `(.L_x_24) ;  /* 0xfffffffc00a40947 */ /* 0x000fea000383ffff */
.L_x_20:
[----:B------:R-:W-:Y:S05]  /*3c60*/  BSYNC B0 ;  /* 0x0000000000007941 */ /* 0x000fea0003800000 */
.L_x_19:
[----:B01----:R-:W-:Y:S01]  /*3c70*/  IMAD.MOV.U32 R2, RZ, RZ, -0x1 ;  /* 0xffffffffff027424 */ /* 0x003fe200078e00ff */
[----:B------:R-:W-:Y:S01]  /*3c80*/  STL.64 [R1], RZ ;  /* 0x000000ff01007387 */ /* 0x000fe20000100a00 */
[----:B--2---:R-:W-:-:S03]  /*3c90*/  IMAD.MOV.U32 R3, RZ, RZ, -0x1 ;  /* 0xffffffffff037424 */ /* 0x004fc600078e00ff */
[----:B------:R-:W-:Y:S04]  /*3ca0*/  STL [R1+0x3c], R2 ;  /* 0x00003c0201007387 */ /* 0x000fe80000100800 */
[----:B------:R-:W-:Y:S04]  /*3cb0*/  STL.64 [R1+0x40], R2 ;  /* 0x0000400201007387 */ /* 0x000fe80000100a00 */
[----:B------:R-:W-:Y:S04]  /*3cc0*/  STL.64 [R1+0x48], R2 ;  /* 0x0000480201007387 */ /* 0x000fe80000100a00 */
[----:B------:R-:W-:Y:S04]  /*3cd0*/  STL.64 [R1+0x50], R2 ;  /* 0x0000500201007387 */ /* 0x000fe80000100a00 */
[----:B------:R-:W-:Y:S04]  /*3ce0*/  STL.64 [R1+0x58], R2 ;  /* 0x0000580201007387 */ /* 0x000fe80000100a00 */
[----:B------:R-:W-:Y:S04]  /*3cf0*/  STL.64 [R1+0x60], R2 ;  /* 0x0000600201007387 */ /* 0x000fe80000100a00 */
[----:B------:R-:W-:Y:S04]  /*3d00*/  STL.64 [R1+0x68], R2 ;  /* 0x0000680201007387 */ /* 0x000fe80000100a00 */
[----:B------:R0:W-:Y:S04]  /*3d10*/  STL.64 [R1+0x70], R2 ;  /* 0x0000700201007387 */ /* 0x0001e80000100a00 */
[----:B------:R-:W-:Y:S04]  /*3d20*/  STL.64 [R1+0x8], RZ ;  /* 0x000008ff01007387 */ /* 0x000fe80000100a00 */
[----:B------:R-:W-:Y:S04]  /*3d30*/  STL.64 [R1+0x10], RZ ;  /* 0x000010ff01007387 */ /* 0x000fe80000100a00 */
[----:B------:R-:W-:Y:S04]  /*3d40*/  STL.64 [R1+0x18], RZ ;  /* 0x000018ff01007387 */ /* 0x000fe80000100a00 */
[----:B------:R-:W-:Y:S04]  /*3d50*/  STL.64 [R1+0x20], RZ ;  /* 0x000020ff01007387 */ /* 0x000fe80000100a00 */
[----:B------:R-:W-:Y:S04]  /*3d60*/  STL.64 [R1+0x28], RZ ;  /* 0x000028ff01007387 */ /* 0x000fe80000100a00 */
[----:B------:R-:W-:Y:S04]  /*3d70*/  STL.64 [R1+0x30], RZ ;  /* 0x000030ff01007387 */ /* 0x000fe80000100a00 */
[----:B------:R-:W-:Y:S04]  /*3d80*/  STL [R1+0x38], RZ ;  /* 0x000038ff01007387 */ /* 0x000fe80000100800 */
[----:B------:R-:W2:Y:S02]  /*3d90*/  LD.E R16, desc[UR36][R4.64] ;  /* 0x0000002404107980 */ /* 0x000ea4000c101900 */
[----:B--2---:R-:W-:-:S05]  /*3da0*/  IMAD R0, R16, 0x4, R1 ;  /* 0x0000000410007824 */ /* 0x004fca00078e0201 */
[----:B0-----:R-:W2:Y:S02]  /*3db0*/  LDL R2, [R0] ;  /* 0x0000000000027983 */ /* 0x001ea40000100800 */
[----:B--2---:R-:W-:-:S05]  /*3dc0*/  VIADD R7, R2, 0x1 ;  /* 0x0000000102077836 */ /* 0x004fca0000000000 */
[----:B------:R0:W-:Y:S04]  /*3dd0*/  STL [R0], R7 ;  /* 0x0000000700007387 */ /* 0x0001e80000100800 */
[----:B------:R-:W2:Y:S02]  /*3de0*/  LD.E R2, desc[UR36][R4.64+0x4] ;  /* 0x0000042404027980 */ /* 0x000ea4000c101900 */
[----:B--2---:R-:W-:-:S05]  /*3df0*/  IMAD R3, R2, 0x4, R1 ;  /* 0x0000000402037824 */ /* 0x004fca00078e0201 */
[----:B------:R-:W2:Y:S02]  /*3e00*/  LDL R6, [R3] ;  /* 0x0000000003067983 */ /* 0x000ea40000100800 */
[----:B--2---:R-:W-:-:S05]  /*3e10*/  VIADD R6, R6, 0x1 ;  /* 0x0000000106067836 */ /* 0x004fca0000000000 */
[----:B------:R1:W-:Y:S04]  /*3e20*/  STL [R3], R6 ;  /* 0x0000000603007387 */ /* 0x0003e80000100800 */
[----:B------:R-:W2:Y:S02]  /*3e30*/  LD.E R48, desc[UR36][R4.64+0x8] ;  /* 0x0000082404307980 */ /* 0x000ea4000c101900 */
[----:B--2---:R-:W-:-:S05]  /*3e40*/  IMAD R8, R48, 0x4, R1 ;  /* 0x0000000430087824 */ /* 0x004fca00078e0201 */
[----:B------:R-:W2:Y:S02]  /*3e50*/  LDL R9, [R8] ;  /* 0x0000000008097983 */ /* 0x000ea40000100800 */
[----:B--2---:R-:W-:-:S05]  /*3e60*/  VIADD R9, R9, 0x1 ;  /* 0x0000000109097836 */ /* 0x004fca0000000000 */
[----:B------:R2:W-:Y:S04]  /*3e70*/  STL [R8], R9 ;  /* 0x0000000908007387 */ /* 0x0005e80000100800 */
[----:B------:R-:W0:Y:S02]  /*3e80*/  LD.E R46, desc[UR36][R4.64+0xc] ;  /* 0x00000c24042e7980 */ /* 0x000e24000c101900 */
[----:B0-----:R-:W-:-:S05]  /*3e90*/  IMAD R7, R46, 0x4, R1 ;  /* 0x000000042e077824 */ /* 0x001fca00078e0201 */
[----:B------:R-:W3:Y:S02]  /*3ea0*/  LDL R10, [R7] ;  /* 0x00000000070a7983 */ /* 0x000ee40000100800 */
[----:B---3--:R-:W-:-:S05]  /*3eb0*/  VIADD R10, R10, 0x1 ;  /* 0x000000010a0a7836 */ /* 0x008fca0000000000 */
[----:B------:R0:W-:Y:S04]  /*3ec0*/  STL [R7], R10 ;  /* 0x0000000a07007387 */ /* 0x0001e80000100800 */
[----:B------:R-:W1:Y:S02]  /*3ed0*/  LD.E R44, desc[UR36][R4.64+0x10] ;  /* 0x00001024042c7980 */ /* 0x000e64000c101900 */
[----:B-1----:R-:W-:-:S05]  /*3ee0*/  IMAD R6, R44, 0x4, R1 ;  /* 0x000000042c067824 */ /* 0x002fca00078e0201 */
[----:B------:R-:W3:Y:S02]  /*3ef0*/  LDL R11, [R6] ;  /* 0x00000000060b7983 */ /* 0x000ee40000100800 */
[----:B---3--:R-:W-:-:S05]  /*3f00*/  VIADD R11, R11, 0x1 ;  /* 0x000000010b0b7836 */ /* 0x008fca0000000000 */
        /* <DEDUP_REMOVED lines=49> */
[C---:B--2---:R-:W-:Y:S01]  /*4220*/  ISETP.GT.AND P0, PT, R21.reuse, RZ, PT ;  /* 0x000000ff1500720c */ /* 0x044fe20003f04270 */
[----:B------:R-:W-:-:S05]  /*4230*/  VIADD R21, R21, 0x1 ;  /* 0x0000000115157836 */ /* 0x000fca0000000000 */
[----:B------:R-:W-:-:S04]  /*4240*/  SEL R21, R21, 0xffffffff, !P0 ;  /* 0xffffffff15157807 */ /* 0x000fc80004000000 */
[----:B------:R-:W-:-:S04]  /*4250*/  ISETP.NE.AND P3, PT, R21, 0x1, PT ;  /* 0x000000011500780c */ /* 0x000fc80003f65270 */
[----:B------:R-:W-:-:S05]  /*4260*/  SEL R21, R21, 0xffffffff, P3 ;  /* 0xffffffff15157807 */ /* 0x000fca0001800000 */
[----:B------:R-:W-:Y:S04]  /*4270*/  STL [R20], R21 ;  /* 0x0000001514007387 */ /* 0x000fe80000100800 */
[----:B0-----:R-:W2:Y:S02]  /*4280*/  LDL R19, [R17] ;  /* 0x0000000011137983 */ /* 0x001ea40000100800 */
[----:B--2---:R-:W-:-:S04]  /*4290*/  ISETP.GT.AND P2, PT, R19, 0x1, PT ;  /* 0x000000011300780c */ /* 0x004fc80003f44270 */
[----:B------:R-:W-:-:S04]  /*42a0*/  SEL R4, R19, 0xffffffff, !P2 ;  /* 0xffffffff13047807 */ /* 0x000fc80005000000 */
[----:B------:R-:W-:-:S04]  /*42b0*/  ISETP.NE.AND P1, PT, R4, 0x1, PT ;  /* 0x000000010400780c */ /* 0x000fc80003f25270 */
[----:B------:R-:W-:Y:S02]  /*42c0*/  ISETP.GT.OR P4, PT, R19, 0x1, !P1 ;  /* 0x000000011300780c */ /* 0x000fe40004f84670 */
[----:B-1----:R-:W-:-:S11]  /*42d0*/  SEL R22, R4, 0xffffffff, P1 ;  /* 0xffffffff04167807 */ /* 0x002fd60000800000 */
[----:B------:R0:W-:Y:S04]  /*42e0*/  @P4 STL [R17], R22 ;  /* 0x0000001611004387 */ /* 0x0001e80000100800 */
[----:B------:R-:W2:Y:S02]  /*42f0*/  LDL R51, [R18] ;  /* 0x0000000012337983 */ /* 0x000ea40000100800 */
[----:B--2---:R-:W-:-:S04]  /*4300*/  ISETP.GE.AND P4, PT, R51, 0x1, PT ;  /* 0x000000013300780c */ /* 0x004fc80003f86270 */
[----:B------:R-:W-:-:S05]  /*4310*/  SEL R5, R51, 0xffffffff, !P4 ;  /* 0xffffffff33057807 */ /* 0x000fca0006000000 */
[----:B------:R1:W-:Y:S04]  /*4320*/  STL [R18], R5 ;  /* 0x0000000512007387 */ /* 0x0003e80000100800 */
[----:B------:R-:W2:Y:S02]  /*4330*/  LDL R49, [R15] ;  /* 0x000000000f317983 */ /* 0x000ea40000100800 */
[----:B--2---:R-:W-:-:S04]  /*4340*/  ISETP.GE.AND P4, PT, R49, 0x1, PT ;  /* 0x000000013100780c */ /* 0x004fc80003f86270 */
[----:B------:R-:W-:-:S05]  /*4350*/  SEL R4, R49, 0xffffffff, !P4 ;  /* 0xffffffff31047807 */ /* 0x000fca0006000000 */
        /* <DEDUP_REMOVED lines=28> */
[----:B------:R-:W-:Y:S04]  /*4520*/  STL [R6], R5 ;  /* 0x0000000506007387 */ /* 0x000fe80000100800 */
[----:B------:R-:W3:Y:S02]  /*4530*/  LDL R33, [R7] ;  /* 0x0000000007217983 */ /* 0x000ee40000100800 */
[----:B---3--:R-:W-:-:S04]  /*4540*/  ISETP.GE.AND P4, PT, R33, 0x1, PT ;  /* 0x000000012100780c */ /* 0x008fc80003f86270 */
[----:B--2---:R-:W-:-:S05]  /*4550*/  SEL R4, R33, 0xffffffff, !P4 ;  /* 0xffffffff21047807 */ /* 0x004fca0006000000 */
[----:B------:R1:W-:Y:S04]  /*4560*/  STL [R7], R4 ;  /* 0x0000000407007387 */ /* 0x0003e80000100800 */
[----:B------:R-:W2:Y:S02]  /*4570*/  LDL R31, [R8] ;  /* 0x00000000081f7983 */ /* 0x000ea40000100800 */
[----:B--2---:R-:W-:-:S04]  /*4580*/  ISETP.GE.AND P4, PT, R31, 0x1, PT ;  /* 0x000000011f00780c */ /* 0x004fc80003f86270 */
[----:B0-----:R-:W-:-:S05]  /*4590*/  SEL R9, R31, 0xffffffff, !P4 ;  /* 0xffffffff1f097807 */ /* 0x001fca0006000000 */
        /* <DEDUP_REMOVED lines=10> */
[----:B-1----:R-:W5:Y:S04]  /*4640*/  LDL R4, [R1+0x8] ;  /* 0x0000080001047983 */ /* 0x002f680000100800 */
[----:B------:R-:W5:Y:S04]  /*4650*/  LDL R7, [R1+0x14] ;  /* 0x0000140001077983 */ /* 0x000f680000100800 */
[----:B------:R-:W5:Y:S04]  /*4660*/  LDL R5, [R1+0xc] ;  /* 0x00000c0001057983 */ /* 0x000f680000100800 */
[----:B------:R-:W5:Y:S04]  /*4670*/  LDL R6, [R1+0x10] ;  /* 0x0000100001067983 */ /* 0x000f680000100800 */
[----:B0-----:R-:W5:Y:S04]  /*4680*/  LDL R9, [R1+0x20] ;  /* 0x0000200001097983 */ /* 0x001f680000100800 */
[----:B------:R-:W5:Y:S04]  /*4690*/  LDL R8, [R1+0x18] ;  /* 0x0000180001087983 */ /* 0x000f680000100800 */
[----:B--2---:R-:W2:Y:S04]  /*46a0*/  LDL R3, [R1+0x1c] ;  /* 0x00001c0001037983 */ /* 0x004ea80000100800 */
[----:B------:R-:W2:Y:S04]  /*46b0*/  LDL R12, [R1+0x2c] ;  /* 0x00002c00010c7983 */ /* 0x000ea80000100800 */
[----:B------:R-:W2:Y:S04]  /*46c0*/  LDL R10, [R1+0x24] ;  /* 0x00002400010a7983 */ /* 0x000ea80000100800 */
[----:B------:R-:W2:Y:S04]  /*46d0*/  LDL R11, [R1+0x28] ;  /* 0x00002800010b7983 */ /* 0x000ea80000100800 */
[----:B------:R-:W2:Y:S04]  /*46e0*/  LDL R15, [R1+0x38] ;  /* 0x00003800010f7983 */ /* 0x000ea80000100800 */
[----:B---3--:R-:W3:Y:S04]  /*46f0*/  LDL R13, [R1+0x30] ;  /* 0x00003000010d7983 */ /* 0x008ee80000100800 */
[----:B------:R-:W3:Y:S04]  /*4700*/  LDL R14, [R1+0x34] ;  /* 0x00003400010e7983 */ /* 0x000ee80000100800 */
[----:B------:R-:W3:Y:S01]  /*4710*/  LDL R0, [R1] ;  /* 0x0000000001007983 */ /* 0x000ee20000100800 */
[----:B------:R-:W-:-:S02]  /*4720*/  SEL R19, R26, 0xffffffff, P0 ;  /* 0xffffffff1a137807 */ /* 0x000fc40000000000 */
[----:B------:R-:W-:-:S04]  /*4730*/  ISETP.GE.AND P0, PT, R51, 0x2, PT ;  /* 0x000000023300780c */ /* 0x000fc80003f06270 */
[----:B------:R-:W-:Y:S02]  /*4740*/  SEL R60, R28, 0xffffffff, P0 ;  /* 0xffffffff1c3c7807 */ /* 0x000fe40000000000 */
[----:B------:R-:W-:Y:S02]  /*4750*/  ISETP.GE.AND P0, PT, R45, 0x2, PT ;  /* 0x000000022d00780c */ /* 0x000fe40003f06270 */
[----:B----4-:R-:W-:Y:S02]  /*4760*/  ISETP.NE.AND P4, PT, R17, RZ, PT ;  /* 0x000000ff1100720c */ /* 0x010fe40003f85270 */
[----:B-----5:R-:W-:Y:S02]  /*4770*/  ISETP.NE.AND P5, PT, R4, RZ, PT ;  /* 0x000000ff0400720c */ /* 0x020fe40003fa5270 */
[----:B------:R-:W-:-:S09]  /*4780*/  ISETP.NE.AND P6, PT, R7, RZ, PT ;  /* 0x000000ff0700720c */ /* 0x000fd20003fc5270 */
[----:B------:R-:W-:-:S05]  /*4790*/  @!P4 IMAD.MOV.U32 R4, RZ, RZ, 0x1 ;  /* 0x00000001ff04c424 */ /* 0x000fca00078e00ff */
[----:B------:R-:W-:Y:S01]  /*47a0*/  @!P4 STL [R1+0x40], R4 ;  /* 0x000040040100c387 */ /* 0x000fe20000100800 */
[----:B------:R-:W-:Y:S01]  /*47b0*/  ISETP.NE.AND P4, PT, R5, RZ, PT ;  /* 0x000000ff0500720c */ /* 0x000fe20003f85270 */
[----:B------:R-:W-:Y:S02]  /*47c0*/  @!P5 IMAD.MOV.U32 R18, RZ, RZ, 0x2 ;  /* 0x00000002ff12d424 */ /* 0x000fe400078e00ff */
[----:B------:R-:W-:-:S03]  /*47d0*/  @!P6 IMAD.MOV.U32 R22, RZ, RZ, 0x5 ;  /* 0x00000005ff16e424 */ /* 0x000fc600078e00ff */
[----:B------:R0:W-:Y:S01]  /*47e0*/  @!P5 STL [R1+0x44], R18 ;  /* 0x000044120100d387 */ /* 0x0001e20000100800 */
[----:B------:R-:W-:-:S06]  /*47f0*/  ISETP.NE.AND P5, PT, R6, RZ, PT ;  /* 0x000000ff0600720c */ /* 0x000fcc0003fa5270 */
[----:B------:R-:W-:Y:S01]  /*4800*/  @!P4 IMAD.MOV.U32 R6, RZ, RZ, 0x3 ;  /* 0x00000003ff06c424 */ /* 0x000fe200078e00ff */
[----:B------:R-:W-:Y:S01]  /*4810*/  @!P6 STL [R1+0x50], R22 ;  /* 0x000050160100e387 */ /* 0x000fe20000100800 */
[----:B------:R-:W-:-:S03]  /*4820*/  ISETP.NE.AND P6, PT, R9, RZ, PT ;  /* 0x000000ff0900720c */ /* 0x000fc60003fc5270 */
[----:B------:R1:W-:Y:S01]  /*4830*/  @!P4 STL [R1+0x48], R6 ;  /* 0x000048060100c387 */ /* 0x0003e20000100800 */
[----:B------:R-:W-:Y:S01]  /*4840*/  ISETP.NE.AND P4, PT, R8, RZ, PT ;  /* 0x000000ff0800720c */ /* 0x000fe20003f85270 */
[----:B------:R-:W-:-:S05]  /*4850*/  @!P5 IMAD.MOV.U32 R20, RZ, RZ, 0x4 ;  /* 0x00000004ff14d424 */ /* 0x000fca00078e00ff */
[----:B------:R-:W-:Y:S01]  /*4860*/  @!P5 STL [R1+0x4c], R20 ;  /* 0x00004c140100d387 */ /* 0x000fe20000100800 */
[----:B--2---:R-:W-:Y:S02]  /*4870*/  ISETP.NE.AND P5, PT, R3, RZ, PT ;  /* 0x000000ff0300720c */ /* 0x004fe40003fa5270 */
        /* <DEDUP_REMOVED lines=22> */
[----:B------:R-:W0:Y:S03]  /*49e0*/  LDC.64 R6, c[0x4][R6] ;  /* 0x0100000006067b82 */ /* 0x000e260000000a00 */
[----:B------:R1:W-:Y:S01]  /*49f0*/  @!P4 STL [R1+0x6c], R8 ;  /* 0x00006c080100c387 */ /* 0x0003e20000100800 */
[----:B------:R-:W-:Y:S02]  /*4a00*/  ISETP.NE.AND P4, PT, R0, RZ, PT ;  /* 0x000000ff0000720c */ /* 0x000fe40003f85270 */
[----:B------:R-:W-:Y:S02]  /*4a10*/  SEL R18, R26, 0xffffffff, !P3 ;  /* 0xffffffff1a127807 */ /* 0x000fe40005800000 */
[----:B------:R-:W-:-:S02]  /*4a20*/  SEL R17, R50, 0xffffffff, P2 ;  /* 0xffffffff32117807 */ /* 0x000fc40001000000 */
[----:B------:R-:W-:Y:S02]  /*4a30*/  ISETP.GE.AND P2, PT, R49, 0x2, PT ;  /* 0x000000023100780c */ /* 0x000fe40003f46270 */
[----:B------:R-:W-:Y:S01]  /*4a40*/  ISETP.GE.AND P3, PT, R47, 0x2, PT ;  /* 0x000000022f00780c */ /* 0x000fe20003f66270 */
[----:B------:R-:W-:Y:S01]  /*4a50*/  @!P5 IMAD.MOV.U32 R14, RZ, RZ, 0xd ;  /* 0x0000000dff0ed424 */ /* 0x000fe200078e00ff */
[----:B------:R-:W-:Y:S02]  /*4a60*/  SEL R50, R50, 0xffffffff, !P1 ;  /* 0xffffffff32327807 */ /* 0x000fe40004800000 */
[----:B------:R-:W-:Y:S02]  /*4a70*/  SEL R52, R30, 0xffffffff, P2 ;  /* 0xffffffff1e347807 */ /* 0x000fe40001000000 */
[----:B------:R-:W-:Y:S02]  /*4a80*/  SEL R53, R32, 0xffffffff, P3 ;  /* 0xffffffff20357807 */ /* 0x000fe40001800000 */
[----:B------:R-:W-:-:S02]  /*4a90*/  ISETP.GE.AND P1, PT, R43, 0x2, PT ;  /* 0x000000022b00780c */ /* 0x000fc40003f26270 */
[----:B------:R-:W-:Y:S02]  /*4aa0*/  ISETP.GE.AND P2, PT, R41, 0x2, PT ;  /* 0x000000022900780c */ /* 0x000fe40003f46270 */
[----:B------:R-:W-:Y:S01]  /*4ab0*/  ISETP.GE.AND P3, PT, R39, 0x2, PT ;  /* 0x000000022700780c */ /* 0x000fe20003f66270 */
[----:B------:R1:W-:Y:S01]  /*4ac0*/  @!P5 STL [R1+0x70], R14 ;  /* 0x0000700e0100d387 */ /* 0x0003e20000100800 */
[----:B------:R-:W-:Y:S02]  /*4ad0*/  SEL R22, R34, 0xffffffff, P0 ;  /* 0xffffffff22167807 */ /* 0x000fe40000000000 */
[----:B------:R-:W-:Y:S01]  /*4ae0*/  SEL R23, R36, 0xffffffff, P1 ;  /* 0xffffffff24177807 */ /* 0x000fe20000800000 */
[----:B------:R1:W-:Y:S01]  /*4af0*/  @!P4 STL [R1+0x3c], RZ ;  /* 0x00003cff0100c387 */ /* 0x0003e20000100800 */
[----:B------:R-:W-:Y:S02]  /*4b00*/  SEL R25, R38, 0xffffffff, P2 ;  /* 0xffffffff26197807 */ /* 0x000fe40001000000 */
[----:B------:R-:W-:-:S02]  /*4b10*/  SEL R26, R40, 0xffffffff, P3 ;  /* 0xffffffff281a7807 */ /* 0x000fc40001800000 */
[----:B------:R-:W-:Y:S02]  /*4b20*/  ISETP.GE.AND P0, PT, R37, 0x2, PT ;  /* 0x000000022500780c */ /* 0x000fe40003f06270 */
        /* <DEDUP_REMOVED lines=11> */
[----:B------:R-:W-:Y:S02]  /*4be0*/  SEL R58, R2, 0xffffffff, P4 ;  /* 0xffffffff023a7807 */ /* 0x000fe40002000000 */
[----:B01----:R-:W-:-:S07]  /*4bf0*/  SEL R59, R16, 0xffffffff, P5 ;  /* 0xffffffff103b7807 */ /* 0x003fce0002800000 */
[----:B------:R-:W-:-:S07]  /*4c00*/  LEPC R20, `(.L_x_25) ;  /* 0x000000001014794e */ /* 0x000fce0000000000 */
[----:B------:R-:W-:Y:S05]  /*4c10*/  CALL.ABS.NOINC R6 ;  /* 0x0000000006007343 */ /* 0x000fea0003c00000 */
.L_x_25:
[----:B------:R-:W-:Y:S01]  /*4c20*/  ISETP.NE.AND P2, PT, R59, -0x1, PT ;  /* 0xffffffff3b00780c */ /* 0x000fe20003f45270 */
[----:B------:R-:W-:Y:S01]  /*4c30*/  BSSY.RECONVERGENT B0, `(.L_x_26) ;  /* 0x000004e000007945 */ /* 0x000fe20003800200 */
[----:B------:R-:W-:Y:S01]  /*4c40*/  ISETP.NE.AND P4, PT, R58, -0x1, PT ;  /* 0xffffffff3a00780c */ /* 0x000fe20003f85270 */
[----:B------:R-:W-:Y:S01]  /*4c50*/  IMAD.MOV.U32 R7, RZ, RZ, RZ ;  /* 0x000000ffff077224 */ /* 0x000fe200078e00ff */
[----:B------:R-:W-:Y:S02]  /*4c60*/  ISETP.NE.AND P1, PT, R57, -0x1, PT ;  /* 0xffffffff3900780c */ /* 0x000fe40003f25270 */
[----:B------:R-:W-:Y:S02]  /*4c70*/  ISETP.NE.AND P5, PT, R27, 0x1, PT ;  /* 0x000000011b00780c */ /* 0x000fe40003fa5270 */
[----:B------:R-:W-:Y:S02]  /*4c80*/  ISETP.NE.AND P3, PT, R56, -0x1, PT ;  /* 0xffffffff3800780c */ /* 0x000fe40003f65270 */
[----:B------:R-:W-:-:S02]  /*4c90*/  ISETP.NE.AND P6, PT, R29, 0x1, PT ;  /* 0x000000011d00780c */ /* 0x000fc40003fc5270 */
[----:B------:R-:W-:Y:S02]  /*4ca0*/  ISETP.NE.AND P0, PT, R55, -0x1, PT ;  /* 0xffffffff3700780c */ /* 0x000fe40003f05270 */
[----:B------:R-:W-:Y:S01]  /*4cb0*/  @!P2 SEL R59, R16, 0xffffffff, !P5 ;  /* 0xffffffff103ba807 */ /* 0x000fe20006800000 */
[----:B------:R-:W-:Y:S01]  /*4cc0*/  IMAD.MOV.U32 R16, RZ, RZ, R4 ;  /* 0x000000ffff107224 */ /* 0x000fe200078e0004 */
[----:B------:R-:W-:Y:S02]  /*4cd0*/  ISETP.NE.AND P2, PT, R31, 0x1, PT ;  /* 0x000000011f00780c */ /* 0x000fe40003f45270 */
[----:B------:R-:W-:Y:S02]  /*4ce0*/  @!P4 SEL R58, R2, 0xffffffff, !P6 ;  /* 0xffffffff023ac807 */ /* 0x000fe40007000000 */
[----:B------:R-:W-:Y:S02]  /*4cf0*/  ISETP.NE.AND P4, PT, R26, -0x1, PT ;  /* 0xffffffff1a00780c */ /* 0x000fe40003f85270 */
[----:B------:R-:W-:-:S02]  /*4d00*/  ISETP.NE.AND P5, PT, R54, -0x1, PT ;  /* 0xffffffff3600780c */ /* 0x000fc40003fa5270 */
[----:B------:R-:W-:Y:S02]  /*4d10*/  @!P1 SEL R57, R48, 0xffffffff, !P2 ;  /* 0xffffffff30399807 */ /* 0x000fe40005000000 */
[----:B------:R-:W-:Y:S02]  /*4d20*/  ISETP.NE.AND P6, PT, R33, 0x1, PT ;  /* 0x000000012100780c */ /* 0x000fe40003fc5270 */
[----:B------:R-:W-:Y:S02]  /*4d30*/  ISETP.NE.AND P1, PT, R35, 0x1, PT ;  /* 0x000000012300780c */ /* 0x000fe40003f25270 */
[----:B------:R-:W-:Y:S02]  /*4d40*/  ISETP.NE.AND P2, PT, R25, -0x1, PT ;  /* 0xffffffff1900780c */ /* 0x000fe40003f45270 */
[----:B------:R-:W-:Y:S02]  /*4d50*/  @!P3 SEL R56, R46, 0xffffffff, !P6 ;  /* 0xffffffff2e38b807 */ /* 0x000fe40007000000 */
[----:B------:R-:W-:-:S02]  /*4d60*/  @!P0 SEL R55, R44, 0xffffffff, !P1 ;  /* 0xffffffff2c378807 */ /* 0x000fc40004800000 */
[----:B------:R-:W-:Y:S02]  /*4d70*/  ISETP.NE.AND P3, PT, R39, 0x1, PT ;  /* 0x000000012700780c */ /* 0x000fe40003f65270 */
[----:B------:R-:W-:Y:S02]  /*4d80*/  ISETP.NE.AND P0, PT, R23, -0x1, PT ;  /* 0xffffffff1700780c */ /* 0x000fe40003f05270 */
[----:B------:R-:W-:Y:S02]  /*4d90*/  ISETP.NE.AND P6, PT, R37, 0x1, PT ;  /* 0x000000012500780c */ /* 0x000fe40003fc5270 */
[----:B------:R-:W-:Y:S02]  /*4da0*/  @!P4 SEL R26, R40, 0xffffffff, !P3 ;  /* 0xffffffff281ac807 */ /* 0x000fe40005800000 */
[----:B------:R-:W-:Y:S02]  /*4db0*/  @!P5 SEL R54, R42, 0xffffffff, !P6 ;  /* 0xffffffff2a36d807 */ /* 0x000fe40007000000 */
[----:B------:R-:W-:-:S02]  /*4dc0*/  ISETP.NE.AND P3, PT, R53, -0x1, PT ;  /* 0xffffffff3500780c */ /* 0x000fc40003f65270 */
[----:B------:R-:W-:Y:S02]  /*4dd0*/  ISETP.NE.AND P1, PT, R41, 0x1, PT ;  /* 0x000000012900780c */ /* 0x000fe40003f25270 */
[----:B------:R-:W-:Y:S02]  /*4de0*/  ISETP.NE.AND P5, PT, R22, -0x1, PT ;  /* 0xffffffff1600780c */ /* 0x000fe40003fa5270 */
[----:B------:R-:W-:Y:S02]  /*4df0*/  ISETP.NE.AND P4, PT, R43, 0x1, PT ;  /* 0x000000012b00780c */ /* 0x000fe40003f85270 */
[----:B------:R-:W-:Y:S02]  /*4e00*/  @!P2 SEL R25, R38, 0xffffffff, !P1 ;  /* 0xffffffff2619a807 */ /* 0x000fe40004800000 */
[----:B------:R-:W-:Y:S02]  /*4e10*/  ISETP.NE.AND P1, PT, R52, -0x1, PT ;  /* 0xffffffff3400780c */ /* 0x000fe40003f25270 */
[----:B------:R-:W-:-:S02]  /*4e20*/  ISETP.NE.AND P2, PT, R60, -0x1, PT ;  /* 0xffffffff3c00780c */ /* 0x000fc40003f45270 */
[----:B------:R-:W-:Y:S02]  /*4e30*/  @!P0 SEL R23, R36, 0xffffffff, !P4 ;  /* 0xffffffff24178807 */ /* 0x000fe40006000000 */
[----:B------:R-:W-:Y:S02]  /*4e40*/  ISETP.NE.AND P4, PT, R47, 0x1, PT ;  /* 0x000000012f00780c */ /* 0x000fe40003f85270 */
[----:B------:R-:W-:Y:S02]  /*4e50*/  ISETP.NE.AND P6, PT, R45, 0x1, PT ;  /* 0x000000012d00780c */ /* 0x000fe40003fc5270 */
[----:B------:R-:W-:Y:S02]  /*4e60*/  @!P3 SEL R53, R32, 0xffffffff, !P4 ;  /* 0xffffffff2035b807 */ /* 0x000fe40006000000 */
[----:B------:R-:W-:Y:S02]  /*4e70*/  @!P5 SEL R22, R34, 0xffffffff, !P6 ;  /* 0xffffffff2216d807 */ /* 0x000fe40007000000 */
[----:B------:R-:W-:-:S02]  /*4e80*/  ISETP.NE.AND P3, PT, R17, -0x1, PT ;  /* 0xffffffff1100780c */ /* 0x000fc40003f65270 */
[----:B------:R-:W-:Y:S02]  /*4e90*/  ISETP.NE.AND P0, PT, R49, 0x1, PT ;  /* 0x000000013100780c */ /* 0x000fe40003f05270 */
[----:B------:R-:W-:Y:S02]  /*4ea0*/  ISETP.NE.AND P5, PT, R51, 0x1, PT ;  /* 0x000000013300780c */ /* 0x000fe40003fa5270 */
[----:B------:R-:W-:Y:S02]  /*4eb0*/  ISETP.NE.AND P4, PT, R19, -0x1, PT ;  /* 0xffffffff1300780c */ /* 0x000fe40003f85270 */
[----:B------:R-:W-:Y:S01]  /*4ec0*/  SEL R3, R50, R17, !P3 ;  /* 0x0000001132037207 */ /* 0x000fe20005800000 */
[----:B------:R-:W-:Y:S01]  /*4ed0*/  IMAD.MOV.U32 R17, RZ, RZ, R5 ;  /* 0x000000ffff117224 */ /* 0x000fe200078e0005 */
[----:B------:R-:W-:Y:S01]  /*4ee0*/  @!P1 SEL R52, R30, 0xffffffff, !P0 ;  /* 0xffffffff1e349807 */ /* 0x000fe20004000000 */
[----:B------:R-:W-:Y:S01]  /*4ef0*/  IMAD.MOV.U32 R5, RZ, RZ, RZ ;  /* 0x000000ffff057224 */ /* 0x000fe200078e00ff */
[----:B------:R-:W-:-:S02]  /*4f00*/  @!P2 SEL R60, R28, 0xffffffff, !P5 ;  /* 0xffffffff1c3ca807 */ /* 0x000fc40006800000 */
[----:B------:R-:W-:Y:S01]  /*4f10*/  SEL R19, R18, R19, !P4 ;  /* 0x0000001312137207 */ /* 0x000fe20006000000 */
[----:B------:R0:W-:Y:S04]  /*4f20*/  ST.E desc[UR36][R16.64], R59 ;  /* 0x0000003b10007985 */ /* 0x0001e8000c101924 */
        /* <DEDUP_REMOVED lines=13> */
[----:B------:R0:W-:Y:S02]  /*5000*/  ST.E desc[UR36][R16.64+0x38], R19 ;  /* 0x0000381310007985 */ /* 0x0001e4000c101924 */
.L_x_29:
[----:B------:R-:W-:-:S05]  /*5010*/  IMAD R0, R5, 0x4, R24 ;  /* 0x0000000405007824 */ /* 0x000fca00078e0218 */
[----:B-1----:R-:W2:Y:S01]  /*5020*/  LDL R9, [R0] ;  /* 0x0000000000097983 */ /* 0x002ea20000100800 */
[----:B------:R-:W-:Y:S01]  /*5030*/  BSSY.RECONVERGENT B1, `(.L_x_27) ;  /* 0x000000b000017945 */ /* 0x000fe20003800200 */
[----:B--2---:R-:W-:-:S13]  /*5040*/  ISETP.NE.AND P0, PT, R9, -0x1, PT ;  /* 0xffffffff0900780c */ /* 0x004fda0003f05270 */
[----:B------:R-:W-:Y:S01]  /*5050*/  @!P0 VIADD R5, R5, 0x1 ;  /* 0x0000000105058836 */ /* 0x000fe20000000000 */
[----:B------:R-:W-:Y:S06]  /*5060*/  @!P0 BRA `(.L_x_28) ;  /* 0x00000000001c8947 */ /* 0x000fec0003800000 */
[----:B0-----:R-:W-:-:S05]  /*5070*/  IMAD.WIDE R2, R7, 0x4, R16 ;  /* 0x0000000407027825 */ /* 0x001fca00078e0210 */
[----:B------:R-:W2:Y:S02]  /*5080*/  LD.E R0, desc[UR36][R2.64] ;  /* 0x0000002402007980 */ /* 0x000ea4000c101900 */
[----:B--2---:R-:W-:-:S13]  /*5090*/  ISETP.NE.AND P0, PT, R0, -0x1, PT ;  /* 0xffffffff0000780c */ /* 0x004fda0003f05270 */
[----:B------:R1:W-:Y:S01]  /*50a0*/  @!P0 ST.E desc[UR36][R2.64], R9 ;  /* 0x0000000902008985 */ /* 0x0003e2000c101924 */
[----:B------:R-:W-:Y:S02]  /*50b0*/  @!P0 VIADD R7, R7, 0x1 ;  /* 0x0000000107078836 */ /* 0x000fe40000000000 */
[----:B------:R-:W-:Y:S02]  /*50c0*/  @!P0 VIADD R5, R5, 0x1 ;  /* 0x0000000105058836 */ /* 0x000fe40000000000 */
[----:B------:R-:W-:-:S07]  /*50d0*/  @P0 VIADD R7, R7, 0x1 ;  /* 0x0000000107070836 */ /* 0x000fce0000000000 */
.L_x_28:
[----:B------:R-:W-:Y:S05]  /*50e0*/  BSYNC.RECONVERGENT B1 ;  /* 0x0000000000017941 */ /* 0x000fea0003800200 */
.L_x_27:
[----:B------:R-:W-:-:S13]  /*50f0*/  ISETP.GE.AND P0, PT, R5, 0xf, PT ;  /* 0x0000000f0500780c */ /* 0x000fda0003f06270 */
[----:B------:R-:W-:Y:S05]  /*5100*/  @!P0 BRA `(.L_x_29) ;  /* 0xfffffffc00c08947 */ /* 0x000fea000383ffff */
[----:B------:R-:W-:Y:S05]  /*5110*/  BSYNC.RECONVERGENT B0 ;  /* 0x0000000000007941 */ /* 0x000fea0003800200 */
.L_x_26:
[----:B------:R-:W-:Y:S01]  /*5120*/  MOV R0, 0x0 ;  /* 0x0000000000007802 */ /* 0x000fe20000000f00 */
[----:B------:R-:W-:Y:S02]  /*5130*/  IMAD.MOV.U32 R4, RZ, RZ, 0x3c ;  /* 0x0000003cff047424 */ /* 0x000fe400078e00ff */
[----:B------:R-:W-:Y:S01]  /*5140*/  IMAD.MOV.U32 R5, RZ, RZ, RZ ;  /* 0x000000ffff057224 */ /* 0x000fe200078e00ff */
[----:B01----:R0:W1:Y:S06]  /*5150*/  LDC.64 R2, c[0x4][R0] ;  /* 0x0100000000027b82 */ /* 0x00306c0000000a00 */
[----:B------:R-:W-:-:S07]  /*5160*/  LEPC R20, `(.L_x_30) ;  /* 0x000000001014794e */ /* 0x000fce0000000000 */
[----:B01----:R-:W-:Y:S05]  /*5170*/  CALL.ABS.NOINC R2 ;  /* 0x0000000002007343 */ /* 0x003fea0003c00000 */
.L_x_30:
[----:B------:R-:W0:Y:S02]  /*5180*/  LDC.64 R2, c[0x0][0x398] ;  /* 0x0000e600ff027b82 */ /* 0x000e240000000a00 */
[----:B0-----:R-:W2:Y:S04]  /*5190*/  LDG.E.64 R12, desc[UR36][R2.64] ;  /* 0x00000024020c7981 */ /* 0x001ea8000c1e1b00 */
[----:B------:R-:W3:Y:S04]  /*51a0*/  LDG.E.64 R6, desc[UR36][R2.64+0x10] ;  /* 0x0000102402067981 */ /* 0x000ee8000c1e1b00 */
[----:B------:R-:W4:Y:S01]  /*51b0*/  LDG.E.64 R8, desc[UR36][R2.64+0x8] ;  /* 0x0000082402087981 */ /* 0x000f22000c1e1b00 */
[----:B------:R-:W-:Y:S01]  /*51c0*/  IMAD.MOV.U32 R14, RZ, RZ, RZ ;  /* 0x000000ffff0e7224 */ /* 0x000fe200078e00ff */
[----:B--2---:R-:W-:-:S04]  /*51d0*/  SHF.R.U32.HI R0, RZ, 0x2, R13 ;  /* 0x00000002ff007819 */ /* 0x004fc8000001160d */
[----:B------:R-:W-:Y:S01]  /*51e0*/  LOP3.LUT R0, R0, R13, RZ, 0x3c, !PT ;  /* 0x0000000d00007212 */ /* 0x000fe200078e3cff */
[----:B---3--:R-:W-:Y:S01]  /*51f0*/  IMAD.SHL.U32 R11, R7, 0x10, RZ ;  /* 0x00000010070b7824 */ /* 0x008fe200078e00ff */
[----:B------:R0:W-:Y:S01]  /*5200*/  STG.E.64 desc[UR36][R2.64+0x8], R6 ;  /* 0x0000080602007986 */ /* 0x0001e2000c101b24 */
[----:B----4-:R-:W-:Y:S02]  /*5210*/  SHF.R.U32.HI R13, RZ, 0x2, R8 ;  /* 0x00000002ff0d7819 */ /* 0x010fe40000011608 */
[----:B------:R-:W-:Y:S02]  /*5220*/  IMAD.SHL.U32 R10, R0, 0x2, RZ ;  /* 0x00000002000a7824 */ /* 0x000fe400078e00ff */
[----:B------:R-:W-:-:S03]  /*5230*/  LOP3.LUT R13, R13, R8, RZ, 0x3c, !PT ;  /* 0x000000080d0d7212 */ /* 0x000fc600078e3cff */
[----:B------:R-:W-:Y:S02]  /*5240*/  LOP3.LUT R10, R0, R10, R11, 0x96, !PT ;  /* 0x0000000a000a7212 */ /* 0x000fe400078e960b */
[----:B------:R-:W-:Y:S02]  /*5250*/  IMAD.SHL.U32 R11, R13, 0x2, RZ ;  /* 0x000000020d0b7824 */ /* 0x000fe400078e00ff */
[----:B------:R-:W-:-:S04]  /*5260*/  LOP3.LUT R10, R10, R7, RZ, 0x3c, !PT ;  /* 0x000000070a0a7212 */ /* 0x000fc800078e3cff */
[----:B------:R-:W-:Y:S01]  /*5270*/  IADD3 R8, PT, PT, R12, 0x587c5, R10 ;  /* 0x000587c50c087810 */ /* 0x000fe20007ffe00a */
[----:B------:R-:W-:-:S05]  /*5280*/  IMAD.SHL.U32 R0, R10, 0x10, RZ ;  /* 0x000000100a007824 */ /* 0x000fca00078e00ff */
[----:B------:R-:W-:Y:S01]  /*5290*/  LOP3.LUT R11, R13, R11, R0, 0x96, !PT ;  /* 0x0000000b0d0b7212 */ /* 0x000fe200078e9600 */
[----:B------:R-:W-:Y:S01]  /*52a0*/  IMAD.MOV.U32 R0, RZ, RZ, 0x2f800000 ;  /* 0x2f800000ff007424 */ /* 0x000fe200078e00ff */
[----:B------:R-:W-:Y:S01]  /*52b0*/  I2FP.F32.U32 R13, R8 ;  /* 0x00000008000d7245 */ /* 0x000fe20000201000 */
[----:B------:R-:W-:Y:S01]  /*52c0*/  VIADD R8, R12, 0xb0f8a ;  /* 0x000b0f8a0c087836 */ /* 0x000fe20000000000 */
[----:B------:R-:W-:-:S03]  /*52d0*/  LOP3.LUT R11, R11, R10, RZ, 0x3c, !PT ;  /* 0x0000000a0b0b7212 */ /* 0x000fc600078e3cff */
[----:B------:R-:W-:Y:S01]  /*52e0*/  FFMA R13, R13, R0, 1.1641532182693481445e-10 ;  /* 0x2f0000000d0d7423 */ /* 0x000fe20000000000 */
[----:B------:R0:W-:Y:S01]  /*52f0*/  STG.E.64 desc[UR36][R2.64], R8 ;  /* 0x0000000802007986 */ /* 0x0001e2000c101b24 */
[----:B------:R-:W-:Y:S02]  /*5300*/  IMAD.IADD R12, R11, 0x1, R8 ;  /* 0x000000010b0c7824 */ /* 0x000fe400078e0208 */
[----:B------:R-:W-:Y:S01]  /*5310*/  FMUL R13, R13, 100 ;  /* 0x42c800000d0d7820 */ /* 0x000fe20000400000 */
[----:B------:R0:W-:Y:S02]  /*5320*/  STG.E.64 desc[UR36][R2.64+0x10], R10 ;  /* 0x0000100a02007986 */ /* 0x0001e4000c101b24 */
[----:B------:R-:W-:Y:S01]  /*5330*/  I2FP.F32.U32 R15, R12 ;  /* 0x0000000c000f7245 */ /* 0x000fe20000201000 */
[----:B------:R-:W-:Y:S02]  /*5340*/  IMAD.MOV.U32 R12, RZ, RZ, RZ ;  /* 0x000000ffff0c7224 */ /* 0x000fe400078e00ff */
[----:B------:R-:W1:Y:S02]  /*5350*/  F2I.TRUNC.NTZ R13, R13 ;  /* 0x0000000d000d7305 */ /* 0x000e64000020f100 */
[----:B------:R-:W-:-:S04]  /*5360*/  FFMA R15, R15, R0, 1.1641532182693481445e-10 ;  /* 0x2f0000000f0f7423 */ /* 0x000fc80000000000 */
[----:B------:R-:W-:-:S06]  /*5370*/  FMUL R15, R15, 100 ;  /* 0x42c800000f0f7820 */ /* 0x000fcc0000400000 */
[----:B------:R-:W2:Y:S01]  /*5380*/  F2I.TRUNC.NTZ R15, R15 ;  /* 0x0000000f000f7305 */ /* 0x000ea2000020f100 */
[----:B-1----:R-:W-:-:S05]  /*5390*/  IMAD.HI R12, R13, -0x77777777, R12 ;  /* 0x888888890d0c7827 */ /* 0x002fca00078e020c */
[----:B------:R-:W-:-:S04]  /*53a0*/  SHF.R.U32.HI R19, RZ, 0x1f, R12 ;  /* 0x0000001fff137819 */ /* 0x000fc8000001160c */
[----:B------:R-:W-:Y:S01]  /*53b0*/  LEA.HI.SX32 R19, R12, R19, 0x1d ;  /* 0x000000130c137211 */ /* 0x000fe200078feaff */
[----:B--2---:R-:W-:-:S04]  /*53c0*/  IMAD.HI R14, R15, -0x77777777, R14 ;  /* 0x888888890f0e7827 */ /* 0x004fc800078e020e */
[----:B------:R-:W-:Y:S01]  /*53d0*/  IMAD R19, R19, -0xf, R13 ;  /* 0xfffffff113137824 */ /* 0x000fe200078e020d */
[----:B------:R-:W-:-:S04]  /*53e0*/  SHF.R.U32.HI R21, RZ, 0x1f, R14 ;  /* 0x0000001fff157819 */ /* 0x000fc8000001160e */
[----:B------:R-:W-:-:S05]  /*53f0*/  LEA.HI.SX32 R21, R14, R21, 0x1d ;  /* 0x000000150e157211 */ /* 0x000fca00078feaff */
[----:B------:R-:W-:-:S05]  /*5400*/  IMAD R14, R21, -0xf, R15 ;  /* 0xfffffff1150e7824 */ /* 0x000fca00078e020f */
[CC--:B------:R-:W-:Y:S02]  /*5410*/  VIMNMX R12, PT, PT, R19.reuse, R14.reuse, PT ;  /* 0x0000000e130c7248 */ /* 0x0c0fe40003fe0100 */
[----:B------:R-:W-:-:S04]  /*5420*/  VIMNMX R19, PT, PT, R19, R14, !PT ;  /* 0x0000000e13137248 */ /* 0x000fc80007fe0100 */
[----:B------:R-:W-:-:S13]  /*5430*/  ISETP.GE.AND P0, PT, R12, R19, PT ;  /* 0x000000130c00720c */ /* 0x000fda0003f06270 */
[----:B0-----:R-:W-:Y:S05]  /*5440*/  @!P0 BRA `(.L_x_31) ;  /* 0x0000000000c08947 */ /* 0x001fea0003800000 */
[----:B------:R-:W-:Y:S01]  /*5450*/  BSSY.RECONVERGENT B0, `(.L_x_32) ;  /* 0x000002a000007945 */ /* 0x000fe20003800200 */
[----:B------:R-:W-:-:S07]  /*5460*/  IMAD.MOV.U32 R12, RZ, RZ, R6 ;  /* 0x000000ffff0c7224 */ /* 0x000fce00078e0006 */
.L_x_33:
        /* <DEDUP_REMOVED lines=41> */
.L_x_32:
[----:B------:R0:W-:Y:S01]  /*5700*/  STG.E.64 desc[UR36][R2.64+0x8], R6 ;  /* 0x0000080602007986 */ /* 0x0001e2000c101b24 */
[----:B------:R-:W-:Y:S02]  /*5710*/  IMAD.MOV.U32 R12, RZ, RZ, R19 ;  /* 0x000000ffff0c7224 */ /* 0x000fe400078e0013 */
[----:B------:R-:W-:Y:S01]  /*5720*/  IMAD.MOV.U32 R19, RZ, RZ, R14 ;  /* 0x000000ffff137224 */ /* 0x000fe200078e000e */
[----:B------:R0:W-:Y:S04]  /*5730*/  STG.E.64 desc[UR36][R2.64+0x10], R10 ;  /* 0x0000100a02007986 */ /* 0x0001e8000c101b24 */
[----:B------:R0:W-:Y:S02]  /*5740*/  STG.E.64 desc[UR36][R2.64], R8 ;  /* 0x0000000802007986 */ /* 0x0001e4000c101b24 */
.L_x_31:
[----:B0-----:R-:W2:Y:S04]  /*5750*/  LD.E R3, desc[UR36][R16.64] ;  /* 0x0000002410037980 */ /* 0x001ea8000c101900 */
[----:B--2---:R0:W-:Y:S04]  /*5760*/  ST.E desc[UR36][R4.64], R3 ;  /* 0x0000000304007985 */ /* 0x0041e8000c101924 */
[----:B------:R-:W2:Y:S04]  /*5770*/  LD.E R7, desc[UR36][R16.64+0x4] ;  /* 0x0000042410077980 */ /* 0x000ea8000c101900 */
[----:B--2---:R1:W-:Y:S04]  /*5780*/  ST.E desc[UR36][R4.64+0x4], R7 ;  /* 0x0000040704007985 */ /* 0x0043e8000c101924 */
[----:B------:R-:W2:Y:S04]  /*5790*/  LD.E R9, desc[UR36][R16.64+0x8] ;  /* 0x0000082410097980 */ /* 0x000ea8000c101900 */
[----:B--2---:R2:W-:Y:S04]  /*57a0*/  ST.E desc[UR36][R4.64+0x8], R9 ;  /* 0x0000080904007985 */ /* 0x0045e8000c101924 */
[----:B------:R-:W3:Y:S04]  /*57b0*/  LD.E R11, desc[UR36][R16.64+0xc] ;  /* 0x00000c24100b7980 */ /* 0x000ee8000c101900 */
[----:B---3--:R3:W-:Y:S04]  /*57c0*/  ST.E desc[UR36][R4.64+0xc], R11 ;  /* 0x00000c0b04007985 */ /* 0x0087e8000c101924 */
[----:B------:R-:W4:Y:S04]  /*57d0*/  LD.E R13, desc[UR36][R16.64+0x10] ;  /* 0x00001024100d7980 */ /* 0x000f28000c101900 */
[----:B----4-:R4:W-:Y:S04]  /*57e0*/  ST.E desc[UR36][R4.64+0x10], R13 ;  /* 0x0000100d04007985 */ /* 0x0109e8000c101924 */
[----:B------:R-:W5:Y:S04]  /*57f0*/  LD.E R15, desc[UR36][R16.64+0x14] ;  /* 0x00001424100f7980 */ /* 0x000f68000c101900 */
[----:B-----5:R5:W-:Y:S04]  /*5800*/  ST.E desc[UR36][R4.64+0x14], R15 ;  /* 0x0000140f04007985 */ /* 0x020be8000c101924 */
[----:B0-----:R-:W2:Y:S04]  /*5810*/  LD.E R3, desc[UR36][R16.64+0x18] ;  /* 0x0000182410037980 */ /* 0x001ea8000c101900 */
[----:B--2---:R0:W-:Y:S04]  /*5820*/  ST.E desc[UR36][R4.64+0x18], R3 ;  /* 0x0000180304007985 */ /* 0x0041e8000c101924 */
[----:B-1----:R-:W2:Y:S04]  /*5830*/  LD.E R7, desc[UR36][R16.64+0x1c] ;  /* 0x00001c2410077980 */ /* 0x002ea8000c101900 */
[----:B--2---:R1:W-:Y:S04]  /*5840*/  ST.E desc[UR36][R4.64+0x1c], R7 ;  /* 0x00001c0704007985 */ /* 0x0043e8000c101924 */
[----:B------:R-:W2:Y:S04]  /*5850*/  LD.E R9, desc[UR36][R16.64+0x20] ;  /* 0x0000202410097980 */ /* 0x000ea8000c101900 */
[----:B--2---:R2:W-:Y:S04]  /*5860*/  ST.E desc[UR36][R4.64+0x20], R9 ;  /* 0x0000200904007985 */ /* 0x0045e8000c101924 */
[----:B---3--:R-:W3:Y:S04]  /*5870*/  LD.E R11, desc[UR36][R16.64+0x24] ;  /* 0x00002424100b7980 */ /* 0x008ee8000c101900 */
[----:B---3--:R3:W-:Y:S04]  /*5880*/  ST.E desc[UR36][R4.64+0x24], R11 ;  /* 0x0000240b04007985 */ /* 0x0087e8000c101924 */
[----:B----4-:R-:W4:Y:S04]  /*5890*/  LD.E R13, desc[UR36][R16.64+0x28] ;  /* 0x00002824100d7980 */ /* 0x010f28000c101900 */
[----:B----4-:R3:W-:Y:S04]  /*58a0*/  ST.E desc[UR36][R4.64+0x28], R13 ;  /* 0x0000280d04007985 */ /* 0x0107e8000c101924 */
[----:B-----5:R-:W4:Y:S04]  /*58b0*/  LD.E R15, desc[UR36][R16.64+0x2c] ;  /* 0x00002c24100f7980 */ /* 0x020f28000c101900 */
[----:B----4-:R3:W-:Y:S04]  /*58c0*/  ST.E desc[UR36][R4.64+0x2c], R15 ;  /* 0x00002c0f04007985 */ /* 0x0107e8000c101924 */
[----:B0-----:R-:W4:Y:S04]  /*58d0*/  LD.E R3, desc[UR36][R16.64+0x30] ;  /* 0x0000302410037980 */ /* 0x001f28000c101900 */
[----:B----4-:R3:W-:Y:S04]  /*58e0*/  ST.E desc[UR36][R4.64+0x30], R3 ;  /* 0x0000300304007985 */ /* 0x0107e8000c101924 */
[----:B-1----:R-:W4:Y:S01]  /*58f0*/  LD.E R7, desc[UR36][R16.64+0x34] ;  /* 0x0000342410077980 */ /* 0x002f22000c101900 */
[----:B------:R-:W-:-:S03]  /*5900*/  ISETP.GE.AND P0, PT, R19, R12, PT ;  /* 0x0000000c1300720c */ /* 0x000fc60003f06270 */
[----:B----4-:R3:W-:Y:S04]  /*5910*/  ST.E desc[UR36][R4.64+0x34], R7 ;  /* 0x0000340704007985 */ /* 0x0107e8000c101924 */
[----:B--2---:R-:W2:Y:S04]  /*5920*/  LD.E R9, desc[UR36][R16.64+0x38] ;  /* 0x0000382410097980 */ /* 0x004ea8000c101900 */
[----:B--2---:R3:W-:Y:S02]  /*5930*/  ST.E desc[UR36][R4.64+0x38], R9 ;  /* 0x0000380904007985 */ /* 0x0047e4000c101924 */
[----:B------:R-:W-:Y:S05]  /*5940*/  @!P0 EXIT ;  /* 0x000000000000894d */ /* 0x000fea0003800000 */
[--C-:B------:R-:W-:Y:S01]  /*5950*/  IMAD.IADD R0, R19, 0x1, -R12.reuse ;  /* 0x0000000113007824 */ /* 0x100fe200078e0a0c */
[----:B------:R-:W-:Y:S01]  /*5960*/  BSSY.RECONVERGENT B0, `(.L_x_34) ;  /* 0x0000015000007945 */ /* 0x000fe20003800200 */
[----:B---3--:R-:W-:Y:S02]  /*5970*/  IMAD.MOV.U32 R9, RZ, RZ, R19 ;  /* 0x000000ffff097224 */ /* 0x008fe400078e0013 */
[----:B------:R-:W-:Y:S01]  /*5980*/  IMAD.MOV.U32 R11, RZ, RZ, R12 ;  /* 0x000000ffff0b7224 */ /* 0x000fe200078e000c */
[C---:B------:R-:W-:Y:S02]  /*5990*/  LOP3.LUT R2, R0.reuse, 0x3, RZ, 0xc0, !PT ;  /* 0x0000000300027812 */ /* 0x040fe400078ec0ff */
[----:B------:R-:W-:Y:S02]  /*59a0*/  ISETP.GE.U32.AND P1, PT, R0, 0x3, PT ;  /* 0x000000030000780c */ /* 0x000fe40003f26070 */
[----:B------:R-:W-:-:S13]  /*59b0*/  ISETP.NE.AND P0, PT, R2, 0x3, PT ;  /* 0x000000030200780c */ /* 0x000fda0003f05270 */
[----:B------:R-:W-:Y:S05]  /*59c0*/  @!P0 BRA `(.L_x_35) ;  /* 0x0000000000388947 */ /* 0x000fea0003800000 */
[----:B------:R-:W-:Y:S02]  /*59d0*/  VIADD R0, R0, 0x1 ;  /* 0x0000000100007836 */ /* 0x000fe40000000000 */
[----:B------:R-:W-:Y:S02]  /*59e0*/  IMAD.MOV.U32 R9, RZ, RZ, R19 ;  /* 0x000000ffff097224 */ /* 0x000fe400078e0013 */
[----:B------:R-:W-:Y:S01]  /*59f0*/  IMAD.MOV.U32 R11, RZ, RZ, R12 ;  /* 0x000000ffff0b7224 */ /* 0x000fe200078e000c */
[----:B------:R-:W-:-:S05]  /*5a00*/  LOP3.LUT R0, R0, 0x3, RZ, 0xc0, !PT ;  /* 0x0000000300007812 */ /* 0x000fca00078ec0ff */
[----:B------:R-:W-:-:S07]  /*5a10*/  IMAD.MOV R0, RZ, RZ, -R0 ;  /* 0x000000ffff007224 */ /* 0x000fce00078e0a00 */
.L_x_36:
[----:B0-----:R-:W-:-:S06]  /*5a20*/  IMAD.WIDE R2, R9, 0x4, R16 ;  /* 0x0000000409027825 */ /* 0x001fcc00078e0210 */
[----:B------:R-:W2:Y:S01]  /*5a30*/  LD.E R3, desc[UR36][R2.64] ;  /* 0x0000002402037980 */ /* 0x000ea2000c101900 */
[----:B------:R-:W-:-:S04]  /*5a40*/  IMAD.WIDE R6, R11, 0x4, R4 ;  /* 0x000000040b067825 */ /* 0x000fc800078e0204 */
[----:B------:R-:W-:Y:S02]  /*5a50*/  VIADD R0, R0, 0x1 ;  /* 0x0000000100007836 */ /* 0x000fe40000000000 */
[----:B------:R-:W-:Y:S02]  /*5a60*/  VIADD R11, R11, 0x1 ;  /* 0x000000010b0b7836 */ /* 0x000fe40000000000 */
[----:B------:R-:W-:Y:S01]  /*5a70*/  VIADD R9, R9, 0xffffffff ;  /* 0xffffffff09097836 */ /* 0x000fe20000000000 */
[----:B------:R-:W-:Y:S01]  /*5a80*/  ISETP.NE.AND P0, PT, R0, RZ, PT ;  /* 0x000000ff0000720c */ /* 0x000fe20003f05270 */
[----:B--2---:R0:W-:-:S12]  /*5a90*/  ST.E desc[UR36][R6.64], R3 ;  /* 0x0000000306007985 */ /* 0x0041d8000c101924 */
[----:B------:R-:W-:Y:S05]  /*5aa0*/  @P0 BRA `(.L_x_36) ;  /* 0xfffffffc00dc0947 */ /* 0x000fea000383ffff */
.L_x_35:
[----:B------:R-:W-:Y:S05]  /*5ab0*/  BSYNC.RECONVERGENT B0 ;  /* 0x0000000000007941 */ /* 0x000fea0003800200 */
.L_x_34:
[----:B------:R-:W-:Y:S05]  /*5ac0*/  @!P1 EXIT ;  /* 0x000000000000994d */ /* 0x000fea0003800000 */
.L_x_37:
[----:B0-----:R-:W-:-:S05]  /*5ad0*/  IMAD.WIDE R2, R9, 0x4, R16 ;  /* 0x0000000409027825 */ /* 0x001fca00078e0210 */
[----:B------:R-:W2:Y:S01]  /*5ae0*/  LD.E R15, desc[UR36][R2.64] ;  /* 0x00000024020f7980 */ /* 0x000ea2000c101900 */
[----:B------:R-:W-:-:S05]  /*5af0*/  IMAD.WIDE R6, R11, 0x4, R4 ;  /* 0x000000040b067825 */ /* 0x000fca00078e0204 */
[----:B--2---:R0:W-:Y:S04]  /*5b00*/  ST.E desc[UR36][R6.64], R15 ;  /* 0x0000000f06007985 */ /* 0x0041e8000c101924 */
[----:B------:R-:W2:Y:S04]  /*5b10*/  LD.E R21, desc[UR36][R2.64+-0x4] ;  /* 0xfffffc2402157980 */ /* 0x000ea8000c101900 */
[----:B--2---:R0:W-:Y:S04]  /*5b20*/  ST.E desc[UR36][R6.64+0x4], R21 ;  /* 0x0000041506007985 */ /* 0x0041e8000c101924 */
[----:B------:R-:W2:Y:S01]  /*5b30*/  LD.E R23, desc[UR36][R2.64+-0x8] ;  /* 0xfffff82402177980 */ /* 0x000ea2000c101900 */
[----:B------:R-:W-:-:S05]  /*5b40*/  VIADD R13, R9, 0xfffffffd ;  /* 0xfffffffd090d7836 */ /* 0x000fca0000000000 */
[----:B------:R-:W-:Y:S01]  /*5b50*/  ISETP.GT.AND P0, PT, R13, R12, PT ;  /* 0x0000000c0d00720c */ /* 0x000fe20003f04270 */
[----:B--2---:R0:W-:Y:S04]  /*5b60*/  ST.E desc[UR36][R6.64+0x8], R23 ;  /* 0x0000081706007985 */ /* 0x0041e8000c101924 */
[----:B------:R-:W2:Y:S04]  /*5b70*/  LD.E R25, desc[UR36][R2.64+-0xc] ;  /* 0xfffff42402197980 */ /* 0x000ea8000c101900 */
[----:B--2---:R0:W-:Y:S04]  /*5b80*/  ST.E desc[UR36][R6.64+0xc], R25 ;  /* 0x00000c1906007985 */ /* 0x0041e8000c101924 */
[----:B------:R-:W-:Y:S05]  /*5b90*/  @!P0 EXIT ;  /* 0x000000000000894d */ /* 0x000fea0003800000 */
[----:B------:R-:W-:Y:S02]  /*5ba0*/  VIADD R0, R11, 0x3 ;  /* 0x000000030b007836 */ /* 0x000fe40000000000 */
[----:B------:R-:W-:Y:S02]  /*5bb0*/  VIADD R9, R9, 0xfffffffc ;  /* 0xfffffffc09097836 */ /* 0x000fe40000000000 */
[----:B------:R-:W-:Y:S01]  /*5bc0*/  VIADD R11, R11, 0x4 ;  /* 0x000000040b0b7836 */ /* 0x000fe20000000000 */
[----:B------:R-:W-:-:S13]  /*5bd0*/  ISETP.GE.AND P0, PT, R0, R19, PT ;  /* 0x000000130000720c */ /* 0x000fda0003f06270 */
[----:B------:R-:W-:Y:S05]  /*5be0*/  @!P0 BRA `(.L_x_37) ;  /* 0xfffffffc00b88947 */ /* 0x000fea000383ffff */
[----:B------:R-:W-:Y:S05]  /*5bf0*/  EXIT ;  /* 0x000000000000794d */ /* 0x000fea0003800000 */
.L_x_38:
[----:B------:R-:W-:-:S00]  /*5c00*/  BRA `(.L_x_38) ;  /* 0xfffffffc00fc7947 */ /* 0x000fc0000383ffff */
[----:B------:R-:W-:-:S00]  /*5c10*/  NOP ;  /* 0x0000000000007918 */ /* 0x000fc00000000000 */
        /* <DEDUP_REMOVED lines=14> */
.L_x_48:


//--------------------- .text._Z12setup_kernelP17curandStateXORWOW --------------------------
	.section	.text._Z12setup_kernelP17curandStateXORWOW,"ax",@progbits
	.align	128
        .global         _Z12setup_kernelP17curandStateXORWOW
        .type           _Z12setup_kernelP17curandStateXORWOW,@function
        .size           _Z12setup_kernelP17curandStateXORWOW,(.L_x_49 - _Z12setup_kernelP17curandStateXORWOW)
        .other          _Z12setup_kernelP17curandStateXORWOW,@"STO_CUDA_ENTRY STV_DEFAULT"
_Z12setup_kernelP17curandStateXORWOW:
.text._Z12setup_kernelP17curandStateXORWOW:
[----:B------:R-:W-:Y:S01]  /*0000*/  LDC R1, c[0x0][0x37c] ;  /* 0x0000df00ff017b82 */ /* 0x000fe20000000800 */
[----:B------:R-:W0:Y:S07]  /*0010*/  S2R R0, SR_CTAID.X ;  /* 0x0000000000007919 */ /* 0x000e2e0000002500 */
[----:B------:R-:W1:Y:S01]  /*0020*/  LDC.64 R6, c[0x0][0x380] ;  /* 0x0000e000ff067b82 */ /* 0x000e620000000a00 */
[----:B------:R-:W0:Y:S01]  /*0030*/  LDCU UR6, c[0x0][0x360] ;  /* 0x00006c00ff0677ac */ /* 0x000e220008000800 */
[----:B------:R-:W-:Y:S01]  /*0040*/  IMAD.MOV.U32 R2, RZ, RZ, 0x3198c20f ;  /* 0x3198c20fff027424 */ /* 0x000fe200078e00ff */
[----:B------:R-:W0:Y:S01]  /*0050*/  S2R R3, SR_TID.X ;  /* 0x0000000000037919 */ /* 0x000e220000002100 */
[----:B------:R-:W-:Y:S01]  /*0060*/  IMAD.MOV.U32 R4, RZ, RZ, 0x423bb012 ;  /* 0x423bb012ff047424 */ /* 0x000fe200078e00ff */
[----:B------:R-:W2:Y:S01]  /*0070*/  LDCU.64 UR4, c[0x0][0x358] ;  /* 0x00006b00ff0477ac */ /* 0x000ea20008000a00 */
[----:B------:R-:W-:Y:S01]  /*0080*/  IMAD.MOV.U32 R5, RZ, RZ, -0x75bd8fc ;  /* 0xf8a42704ff057424 */ /* 0x000fe200078e00ff */
[----:B------:R-:W-:Y:S01]  /*0090*/  BSSY.RECONVERGENT B0, `(.L_x_39) ;  /* 0x00000da000007945 */ /* 0x000fe20003800200 */
[----:B------:R-:W-:-:S02]  /*00a0*/  IMAD.MOV.U32 R8, RZ, RZ, -0x23270784 ;  /* 0xdcd8f87cff087424 */ /* 0x000fc400078e00ff */
[----:B------:R-:W-:Y:S02]  /*00b0*/  IMAD.MOV.U32 R9, RZ, RZ, 0x57fa2510 ;  /* 0x57fa2510ff097424 */ /* 0x000fe400078e00ff */
[----:B0-----:R-:W-:Y:S02]  /*00c0*/  IMAD R0, R0, UR6, R3 ;  /* 0x0000000600007c24 */ /* 0x001fe4000f8e0203 */
[----:B------:R-:W-:Y:S02]  /*00d0*/  IMAD.MOV.U32 R3, RZ, RZ, 0x5efdb30c ;  /* 0x5efdb30cff037424 */ /* 0x000fe400078e00ff */
[C---:B-1----:R-:W-:Y:S01]  /*00e0*/  IMAD.WIDE.U32 R6, R0.reuse, 0x30, R6 ;  /* 0x0000003000067825 */ /* 0x042fe200078e0006 */
[----:B------:R-:W-:-:S04]  /*00f0*/  ISETP.NE.AND P0, PT, R0, RZ, PT ;  /* 0x000000ff0000720c */ /* 0x000fc80003f05270 */
[----:B--2---:R0:W-:Y:S04]  /*0100*/  STG.E.64 desc[UR4][R6.64], R2 ;  /* 0x0000000206007986 */ /* 0x0041e8000c101b04 */
[----:B------:R0:W-:Y:S04]  /*0110*/  STG.E.64 desc[UR4][R6.64+0x8], R4 ;  /* 0x0000080406007986 */ /* 0x0001e8000c101b04 */
[----:B------:R0:W-:Y:S01]  /*0120*/  STG.E.64 desc[UR4][R6.64+0x10], R8 ;  /* 0x0000100806007986 */ /* 0x0001e2000c101b04 */
[----:B------:R-:W-:Y:S05]  /*0130*/  @!P0 BRA `(.L_x_40) ;  /* 0x0000000c003c8947 */ /* 0x000fea0003800000 */
[----:B------:R-:W-:-:S07]  /*0140*/  CS2R R12, SRZ ;  /* 0x00000000000c7805 */ /* 0x000fce000001ff00 */
.L_x_46:
[----:B0-----:R-:W-:Y:S01]  /*0150*/  LOP3.LUT R2, R0, 0x3, RZ, 0xc0, !PT ;  /* 0x0000000300027812 */ /* 0x001fe200078ec0ff */
[----:B------:R-:W-:Y:S03]  /*0160*/  BSSY.RECONVERGENT B1, `(.L_x_41) ;  /* 0x00000c6000017945 */ /* 0x000fe60003800200 */
[----:B------:R-:W-:-:S04]  /*0170*/  ISETP.NE.U32.AND P0, PT, R2, RZ, PT ;  /* 0x000000ff0200720c */ /* 0x000fc80003f05070 */
[----:B------:R-:W-:-:S13]  /*0180*/  ISETP.NE.AND.EX P0, PT, RZ, RZ, PT, P0 ;  /* 0x000000ffff00720c */ /* 0x000fda0003f05300 */
[----:B------:R-:W-:Y:S05]  /*0190*/  @!P0 BRA `(.L_x_42) ;  /* 0x0000000c00088947 */ /* 0x000fea0003800000 */
[----:B------:R-:W0:Y:S01]  /*01a0*/  LDC.64 R8, c[0x4][0x10] ;  /* 0x01000400ff087b82 */ /* 0x000e220000000a00 */
[----:B------:R-:W-:Y:S02]  /*01b0*/  IMAD.MOV.U32 R14, RZ, RZ, RZ ;  /* 0x000000ffff0e7224 */ /* 0x000fe400078e00ff */
[----:B0-----:R-:W-:-:S07]  /*01c0*/  IMAD.WIDE.U32 R8, R12, 0xc80, R8 ;  /* 0x00000c800c087825 */ /* 0x001fce00078e0008 */
.L_x_45:
[----:B0-----:R-:W-:Y:S01]  /*01d0*/  IMAD.MOV.U32 R15, RZ, RZ, RZ ;  /* 0x000000ffff0f7224 */ /* 0x001fe200078e00ff */
[----:B------:R-:W-:Y:S01]  /*01e0*/  CS2R R2, SRZ ;  /* 0x0000000000027805 */ /* 0x000fe2000001ff00 */
[----:B------:R-:W-:Y:S01]  /*01f0*/  IMAD.MOV.U32 R17, RZ, RZ, RZ ;  /* 0x000000ffff117224 */ /* 0x000fe200078e00ff */
[----:B------:R-:W-:-:S07]  /*0200*/  CS2R R4, SRZ ;  /* 0x0000000000047805 */ /* 0x000fce000001ff00 */
.L_x_44:
[----:B------:R-:W-:-:S05]  /*0210*/  IMAD.WIDE.U32 R10, R17, 0x4, R6 ;  /* 0x00000004110a7825 */ /* 0x000fca00078e0006 */
[----:B------:R0:W5:Y:S01]  /*0220*/  LDG.E R16, desc[UR4][R10.64+0x4] ;  /* 0x000004040a107981 */ /* 0x000162000c1e1900 */
[----:B------:R-:W-:-:S07]  /*0230*/  IMAD.MOV.U32 R19, RZ, RZ, RZ ;  /* 0x000000ffff137224 */ /* 0x000fce00078e00ff */
.L_x_43:
[----:B-----5:R-:W-:Y:S01]  /*0240*/  SHF.R.U32.HI R24, RZ, R19, R16 ;  /* 0x00000013ff187219 */ /* 0x020fe20000011610 */
[----:B0-----:R-:W-:-:S03]  /*0250*/  IMAD.SHL.U32 R10, R17, 0x20, RZ ;  /* 0x00000020110a7824 */ /* 0x001fc600078e00ff */
[----:B------:R-:W-:Y:S01]  /*0260*/  LOP3.LUT R11, R24, 0x1, RZ, 0xc0, !PT ;  /* 0x00000001180b7812 */ /* 0x000fe200078ec0ff */
[----:B------:R-:W-:-:S03]  /*0270*/  IMAD.IADD R10, R10, 0x1, R19 ;  /* 0x000000010a0a7824 */ /* 0x000fc600078e0213 */
[----:B------:R-:W-:Y:S01]  /*0280*/  ISETP.NE.U32.AND P0, PT, R11, 0x1, PT ;  /* 0x000000010b00780c */ /* 0x000fe20003f05070 */
[----:B------:R-:W-:-:S03]  /*0290*/  IMAD R11, R10, 0x5, RZ ;  /* 0x000000050a0b7824 */ /* 0x000fc600078e02ff */
[----:B------:R-:W-:Y:S01]  /*02a0*/  R2P PR, R24, 0x7e ;  /* 0x0000007e18007804 */ /* 0x000fe20000000000 */
[----:B------:R-:W-:-:S08]  /*02b0*/  IMAD.WIDE.U32 R10, R11, 0x4, R8 ;  /* 0x000000040b0a7825 */ /* 0x000fd000078e0008 */
[----:B------:R-:W2:Y:S04]  /*02c0*/  @!P0 LDG.E R18, desc[UR4][R10.64] ;  /* 0x000000040a128981 */ /* 0x000ea8000c1e1900 */
[----:B------:R-:W3:Y:S04]  /*02d0*/  @!P0 LDG.E R20, desc[UR4][R10.64+0x10] ;  /* 0x000010040a148981 */ /* 0x000ee8000c1e1900 */
[----:B------:R-:W4:Y:S04]  /*02e0*/  @P1 LDG.E R22, desc[UR4][R10.64+0x14] ;  /* 0x000014040a161981 */ /* 0x000f28000c1e1900 */
[----:B------:R-:W4:Y:S04]  /*02f0*/  @P2 LDG.E R26, desc[UR4][R10.64+0x28] ;  /* 0x000028040a1a2981 */ /* 0x000f28000c1e1900 */
[----:B------:R-:W4:Y:S04]  /*0300*/  @!P0 LDG.E R21, desc[UR4][R10.64+0x4] ;  /* 0x000004040a158981 */ /* 0x000f28000c1e1900 */
[----:B------:R-:W4:Y:S04]  /*0310*/  @!P0 LDG.E R23, desc[UR4][R10.64+0xc] ;  /* 0x00000c040a178981 */ /* 0x000f28000c1e1900 */
[----:B------:R-:W4:Y:S04]  /*0320*/  @P1 LDG.E R25, desc[UR4][R10.64+0x18] ;  /* 0x000018040a191981 */ /* 0x000f28000c1e1900 */
[----:B------:R-:W4:Y:S04]  /*0330*/  @P3 LDG.E R28, desc[UR4][R10.64+0x3c] ;  /* 0x00003c040a1c3981 */ /* 0x000f28000c1e1900 */
[----:B------:R-:W4:Y:S01]  /*0340*/  @P6 LDG.E R27, desc[UR4][R10.64+0x7c] ;  /* 0x00007c040a1b6981 */ /* 0x000f22000c1e1900 */
[----:B--2---:R-:W-:-:S03]  /*0350*/  @!P0 LOP3.LUT R15, R15, R18, RZ, 0x3c, !PT ;  /* 0x000000120f0f8212 */ /* 0x004fc600078e3cff */
[----:B------:R-:W2:Y:S01]  /*0360*/  @!P0 LDG.E R18, desc[UR4][R10.64+0x8] ;  /* 0x000008040a128981 */ /* 0x000ea2000c1e1900 */
[----:B---3--:R-:W-:-:S03]  /*0370*/  @!P0 LOP3.LUT R3, R3, R20, RZ, 0x3c, !PT ;  /* 0x0000001403038212 */ /* 0x008fc600078e3cff */
[----:B------:R-:W3:Y:S01]  /*0380*/  @P1 LDG.E R20, desc[UR4][R10.64+0x24] ;  /* 0x000024040a141981 */ /* 0x000ee2000c1e1900 */
[----:B----4-:R-:W-:-:S03]  /*0390*/  @P1 LOP3.LUT R15, R15, R22, RZ, 0x3c, !PT ;  /* 0x000000160f0f1212 */ /* 0x010fc600078e3cff */
[----:B------:R-:W4:Y:S01]  /*03a0*/  @P2 LDG.E R22, desc[UR4][R10.64+0x38] ;  /* 0x000038040a162981 */ /* 0x000f22000c1e1900 */
[----:B------:R-:W-:-:S03]  /*03b0*/  @P2 LOP3.LUT R15, R15, R26, RZ, 0x3c, !PT ;  /* 0x0000001a0f0f2212 */ /* 0x000fc600078e3cff */
[----:B------:R-:W4:Y:S01]  /*03c0*/  @P4 LDG.E R26, desc[UR4][R10.64+0x50] ;  /* 0x000050040a1a4981 */ /* 0x000f22000c1e1900 */
[----:B------:R-:W-:-:S03]  /*03d0*/  @!P0 LOP3.LUT R4, R4, R21, RZ, 0x3c, !PT ;  /* 0x0000001504048212 */ /* 0x000fc600078e3cff */
[----:B------:R-:W4:Y:S01]  /*03e0*/  @P1 LDG.E R21, desc[UR4][R10.64+0x20] ;  /* 0x000020040a151981 */ /* 0x000f22000c1e1900 */
[----:B------:R-:W-:-:S03]  /*03f0*/  @!P0 LOP3.LUT R2, R2, R23, RZ, 0x3c, !PT ;  /* 0x0000001702028212 */ /* 0x000fc600078e3cff */
[----:B------:R-:W4:Y:S01]  /*0400*/  @P2 LDG.E R23, desc[UR4][R10.64+0x2c] ;  /* 0x00002c040a172981 */ /* 0x000f22000c1e1900 */
[----:B------:R-:W-:-:S03]  /*0410*/  @P1 LOP3.LUT R4, R4, R25, RZ, 0x3c, !PT ;  /* 0x0000001904041212 */ /* 0x000fc600078e3cff */
[----:B------:R-:W4:Y:S01]  /*0420*/  @P2 LDG.E R25, desc[UR4][R10.64+0x34] ;  /* 0x000034040a192981 */ /* 0x000f22000c1e1900 */
[----:B--2---:R-:W-:-:S03]  /*0430*/  @!P0 LOP3.LUT R5, R5, R18, RZ, 0x3c, !PT ;  /* 0x0000001205058212 */ /* 0x004fc600078e3cff */
[----:B------:R-:W2:Y:S01]  /*0440*/  @P1 LDG.E R18, desc[UR4][R10.64+0x1c] ;  /* 0x00001c040a121981 */ /* 0x000ea2000c1e1900 */
[----:B---3--:R-:W-:-:S03]  /*0450*/  @P1 LOP3.LUT R3, R3, R20, RZ, 0x3c, !PT ;  /* 0x0000001403031212 */ /* 0x008fc600078e3cff */
[----:B------:R-:W3:Y:S01]  /*0460*/  @P2 LDG.E R20, desc[UR4][R10.64+0x30] ;  /* 0x000030040a142981 */ /* 0x000ee2000c1e1900 */
[----:B----4-:R-:W-:-:S03]  /*0470*/  @P2 LOP3.LUT R3, R3, R22, RZ, 0x3c, !PT ;  /* 0x0000001603032212 */ /* 0x010fc600078e3cff */
[----:B------:R-:W4:Y:S01]  /*0480*/  @P3 LDG.E R22, desc[UR4][R10.64+0x4c] ;  /* 0x00004c040a163981 */ /* 0x000f22000c1e1900 */
[----:B------:R-:W-:-:S04]  /*0490*/  @P3 LOP3.LUT R15, R15, R28, RZ, 0x3c, !PT ;  /* 0x0000001c0f0f3212 */ /* 0x000fc800078e3cff */
[----:B------:R-:W-:Y:S02]  /*04a0*/  @P4 LOP3.LUT R15, R15, R26, RZ, 0x3c, !PT ;  /* 0x0000001a0f0f4212 */ /* 0x000fe400078e3cff */
[----:B------:R-:W-:Y:S01]  /*04b0*/  @P1 LOP3.LUT R2, R2, R21, RZ, 0x3c, !PT ;  /* 0x0000001502021212 */ /* 0x000fe200078e3cff */
[----:B------:R-:W4:Y:S04]  /*04c0*/  @P5 LDG.E R26, desc[UR4][R10.64+0x64] ;  /* 0x000064040a1a5981 */ /* 0x000f28000c1e1900 */
[----:B------:R-:W4:Y:S01]  /*04d0*/  @P3 LDG.E R21, desc[UR4][R10.64+0x40] ;  /* 0x000040040a153981 */ /* 0x000f22000c1e1900 */
[----:B------:R-:W-:Y:S02]  /*04e0*/  @P2 LOP3.LUT R4, R4, R23, RZ, 0x3c, !PT ;  /* 0x0000001704042212 */ /* 0x000fe400078e3cff */
[----:B------:R-:W-:Y:S01]  /*04f0*/  @P2 LOP3.LUT R2, R2, R25, RZ, 0x3c, !PT ;  /* 0x0000001902022212 */ /* 0x000fe200078e3cff */
[----:B------:R-:W4:Y:S04]  /*0500*/  @P3 LDG.E R23, desc[UR4][R10.64+0x48] ;  /* 0x000048040a173981 */ /* 0x000f28000c1e1900 */
[----:B------:R-:W4:Y:S01]  /*0510*/  @P4 LDG.E R25, desc[UR4][R10.64+0x54] ;  /* 0x000054040a194981 */ /* 0x000f22000c1e1900 */
[----:B--2---:R-:W-:-:S03]  /*0520*/  @P1 LOP3.LUT R5, R5, R18, RZ, 0x3c, !PT ;  /* 0x0000001205051212 */ /* 0x004fc600078e3cff */
[----:B------:R-:W2:Y:S01]  /*0530*/  @P3 LDG.E R18, desc[UR4][R10.64+0x44] ;  /* 0x000044040a123981 */ /* 0x000ea2000c1e1900 */
[----:B---3--:R-:W-:-:S03]  /*0540*/  @P2 LOP3.LUT R5, R5, R20, RZ, 0x3c, !PT ;  /* 0x0000001405052212 */ /* 0x008fc600078e3cff */
[----:B------:R-:W3:Y:S01]  /*0550*/  @P4 LDG.E R20, desc[UR4][R10.64+0x58] ;  /* 0x000058040a144981 */ /* 0x000ee2000c1e1900 */
[----:B----4-:R-:W-:-:S03]  /*0560*/  @P3 LOP3.LUT R3, R3, R22, RZ, 0x3c, !PT ;  /* 0x0000001603033212 */ /* 0x010fc600078e3cff */
[----:B------:R-:W4:Y:S01]  /*0570*/  @P4 LDG.E R22, desc[UR4][R10.64+0x60] ;  /* 0x000060040a164981 */ /* 0x000f22000c1e1900 */
[----:B------:R-:W-:Y:S02]  /*0580*/  LOP3.LUT P0, RZ, R24, 0x80, RZ, 0xc0, !PT ;  /* 0x0000008018ff7812 */ /* 0x000fe4000780c0ff */
[----:B------:R-:W-:Y:S02]  /*0590*/  @P5 LOP3.LUT R15, R15, R26, RZ, 0x3c, !PT ;  /* 0x0000001a0f0f5212 */ /* 0x000fe400078e3cff */
[----:B------:R-:W4:Y:S01]  /*05a0*/  @P6 LDG.E R26, desc[UR4][R10.64+0x78] ;  /* 0x000078040a1a6981 */ /* 0x000f22000c1e1900 */
[----:B------:R-:W-:-:S03]  /*05b0*/  @P3 LOP3.LUT R4, R4, R21, RZ, 0x3c, !PT ;  /* 0x0000001504043212 */ /* 0x000fc600078e3cff */
[----:B------:R-:W4:Y:S01]  /*05c0*/  @P4 LDG.E R21, desc[UR4][R10.64+0x5c] ;  /* 0x00005c040a154981 */ /* 0x000f22000c1e1900 */
[----:B------:R-:W-:-:S03]  /*05d0*/  @P3 LOP3.LUT R2, R2, R23, RZ, 0x3c, !PT ;  /* 0x0000001702023212 */ /* 0x000fc600078e3cff */
[----:B------:R-:W4:Y:S01]  /*05e0*/  @P5 LDG.E R23, desc[UR4][R10.64+0x68] ;  /* 0x000068040a175981 */ /* 0x000f22000c1e1900 */
[----:B------:R-:W-:-:S03]  /*05f0*/  @P4 LOP3.LUT R4, R4, R25, RZ, 0x3c, !PT ;  /* 0x0000001904044212 */ /* 0x000fc600078e3cff */
[----:B------:R-:W4:Y:S01]  /*0600*/  @P5 LDG.E R25, desc[UR4][R10.64+0x70] ;  /* 0x000070040a195981 */ /* 0x000f22000c1e1900 */
[----:B--2---:R-:W-:-:S03]  /*0610*/  @P3 LOP3.LUT R5, R5, R18, RZ, 0x3c, !PT ;  /* 0x0000001205053212 */ /* 0x004fc600078e3cff */
[----:B------:R-:W2:Y:S01]  /*0620*/  @P5 LDG.E R18, desc[UR4][R10.64+0x6c] ;  /* 0x00006c040a125981 */ /* 0x000ea2000c1e1900 */
[----:B---3--:R-:W-:-:S03]  /*0630*/  @P4 LOP3.LUT R5, R5, R20, RZ, 0x3c, !PT ;  /* 0x0000001405054212 */ /* 0x008fc600078e3cff */
[----:B------:R-:W3:Y:S01]  /*0640*/  @P5 LDG.E R20, desc[UR4][R10.64+0x74] ;  /* 0x000074040a145981 */ /* 0x000ee2000c1e1900 */
[----:B----4-:R-:W-:-:S03]  /*0650*/  @P4 LOP3.LUT R3, R3, R22, RZ, 0x3c, !PT ;  /* 0x0000001603034212 */ /* 0x010fc600078e3cff */
[----:B------:R-:W4:Y:S01]  /*0660*/  @P0 LDG.E R22, desc[UR4][R10.64+0x8c] ;  /* 0x00008c040a160981 */ /* 0x000f22000c1e1900 */
[----:B------:R-:W-:-:S03]  /*0670*/  @P6 LOP3.LUT R15, R15, R26, RZ, 0x3c, !PT ;  /* 0x0000001a0f0f6212 */ /* 0x000fc600078e3cff */
        /* <DEDUP_REMOVED lines=13> */
[----:B------:R-:W-:Y:S02]  /*0750*/  @P6 LOP3.LUT R4, R4, R27, RZ, 0x3c, !PT ;  /* 0x0000001b04046212 */ /* 0x000fe400078e3cff */
[----:B------:R-:W-:Y:S02]  /*0760*/  @P6 LOP3.LUT R2, R2, R21, RZ, 0x3c, !PT ;  /* 0x0000001502026212 */ /* 0x000fe400078e3cff */
[----:B------:R-:W-:Y:S02]  /*0770*/  @P0 LOP3.LUT R4, R4, R23, RZ, 0x3c, !PT ;  /* 0x0000001704040212 */ /* 0x000fe400078e3cff */
[----:B------:R-:W-:Y:S02]  /*0780*/  @P0 LOP3.LUT R2, R2, R25, RZ, 0x3c, !PT ;  /* 0x0000001902020212 */ /* 0x000fe400078e3cff */
[----:B--2---:R-:W-:Y:S02]  /*0790*/  @P6 LOP3.LUT R5, R5, R18, RZ, 0x3c, !PT ;  /* 0x0000001205056212 */ /* 0x004fe400078e3cff */
[----:B---3--:R-:W-:-:S02]  /*07a0*/  @P6 LOP3.LUT R3, R3, R20, RZ, 0x3c, !PT ;  /* 0x0000001403036212 */ /* 0x008fc400078e3cff */
[----:B----4-:R-:W-:Y:S02]  /*07b0*/  @P0 LOP3.LUT R5, R5, R22, RZ, 0x3c, !PT ;  /* 0x0000001605050212 */ /* 0x010fe400078e3cff */
[----:B------:R-:W-:Y:S02]  /*07c0*/  @P0 LOP3.LUT R3, R3, R26, RZ, 0x3c, !PT ;  /* 0x0000001a03030212 */ /* 0x000fe400078e3cff */
[----:B------:R-:W-:-:S13]  /*07d0*/  R2P PR, R24.B1, 0x7f ;  /* 0x0000007f18007804 */ /* 0x000fda0000001000 */
[----:B------:R-:W2:Y:S04]  /*07e0*/  @P0 LDG.E R18, desc[UR4][R10.64+0xa0] ;  /* 0x0000a0040a120981 */ /* 0x000ea8000c1e1900 */
[----:B------:R-:W3:Y:S04]  /*07f0*/  @P1 LDG.E R22, desc[UR4][R10.64+0xb4] ;  /* 0x0000b4040a161981 */ /* 0x000ee8000c1e1900 */
[----:B------:R-:W4:Y:S04]  /*0800*/  @P2 LDG.E R26, desc[UR4][R10.64+0xc8] ;  /* 0x0000c8040a1a2981 */ /* 0x000f28000c1e1900 */
[----:B------:R-:W4:Y:S04]  /*0810*/  @P3 LDG.E R28, desc[UR4][R10.64+0xdc] ;  /* 0x0000dc040a1c3981 */ /* 0x000f28000c1e1900 */
[----:B------:R-:W4:Y:S04]  /*0820*/  @P0 LDG.E R23, desc[UR4][R10.64+0xa4] ;  /* 0x0000a4040a170981 */ /* 0x000f28000c1e1900 */
[----:B------:R-:W4:Y:S04]  /*0830*/  @P0 LDG.E R20, desc[UR4][R10.64+0xa8] ;  /* 0x0000a8040a140981 */ /* 0x000f28000c1e1900 */
[----:B------:R-:W4:Y:S04]  /*0840*/  @P4 LDG.E R25, desc[UR4][R10.64+0xf0] ;  /* 0x0000f0040a194981 */ /* 0x000f28000c1e1900 */
        /* <DEDUP_REMOVED lines=21> */
[----:B------:R-:W-:Y:S02]  /*09a0*/  LOP3.LUT P0, RZ, R24, 0x8000, RZ, 0xc0, !PT ;  /* 0x0000800018ff7812 */ /* 0x000fe4000780c0ff */
[----:B----4-:R-:W-:Y:S01]  /*09b0*/  @P5 LOP3.LUT R15, R15, R26, RZ, 0x3c, !PT ;  /* 0x0000001a0f0f5212 */ /* 0x010fe200078e3cff */
[----:B------:R-:W4:Y:S04]  /*09c0*/  @P3 LDG.E R24, desc[UR4][R10.64+0xe4] ;  /* 0x0000e4040a183981 */ /* 0x000f28000c1e1900 */
[----:B------:R-:W2:Y:S01]  /*09d0*/  @P6 LDG.E R26, desc[UR4][R10.64+0x118] ;  /* 0x000118040a1a6981 */ /* 0x000ea2000c1e1900 */
        /* <DEDUP_REMOVED lines=8> */
[----:B---3--:R-:W-:-:S03]  /*0a60*/  @P2 LOP3.LUT R3, R3, R22, RZ, 0x3c, !PT ;  /* 0x0000001603032212 */ /* 0x008fc600078e3cff */
[----:B------:R-:W3:Y:S01]  /*0a70*/  @P4 LDG.E R22, desc[UR4][R10.64+0x100] ;  /* 0x000100040a164981 */ /* 0x000ee2000c1e1900 */
[----:B--2---:R-:W-:-:S03]  /*0a80*/  @P6 LOP3.LUT R15, R15, R26, RZ, 0x3c, !PT ;  /* 0x0000001a0f0f6212 */ /* 0x004fc600078e3cff */
[----:B------:R-:W2:Y:S01]  /*0a90*/  @P0 LDG.E R26, desc[UR4][R10.64+0x12c] ;  /* 0x00012c040a1a0981 */ /* 0x000ea2000c1e1900 */
[----:B----4-:R-:W-:-:S03]  /*0aa0*/  @P2 LOP3.LUT R2, R2, R23, RZ, 0x3c, !PT ;  /* 0x0000001702022212 */ /* 0x010fc600078e3cff */
[----:B------:R-:W4:Y:S01]  /*0ab0*/  @P4 LDG.E R23, desc[UR4][R10.64+0xfc] ;  /* 0x0000fc040a174981 */ /* 0x000f22000c1e1900 */
[----:B------:R-:W-:-:S03]  /*0ac0*/  @P2 LOP3.LUT R5, R5, R20, RZ, 0x3c, !PT ;  /* 0x0000001405052212 */ /* 0x000fc600078e3cff */
[----:B------:R-:W4:Y:S01]  /*0ad0*/  @P4 LDG.E R20, desc[UR4][R10.64+0xf8] ;  /* 0x0000f8040a144981 */ /* 0x000f22000c1e1900 */
[----:B------:R-:W-:Y:S02]  /*0ae0*/  @P3 LOP3.LUT R2, R2, R27, RZ, 0x3c, !PT ;  /* 0x0000001b02023212 */ /* 0x000fe400078e3cff */
[----:B------:R-:W-:Y:S01]  /*0af0*/  @P3 LOP3.LUT R4, R4, R25, RZ, 0x3c, !PT ;  /* 0x0000001904043212 */ /* 0x000fe200078e3cff */
[----:B------:R-:W4:Y:S01]  /*0b00*/  @P5 LDG.E R27, desc[UR4][R10.64+0x110] ;  /* 0x000110040a1b5981 */ /* 0x000f22000c1e1900 */
[----:B------:R-:W-:-:S03]  /*0b10*/  @P3 LOP3.LUT R5, R5, R24, RZ, 0x3c, !PT ;  /* 0x0000001805053212 */ /* 0x000fc600078e3cff */
[----:B------:R-:W4:Y:S04]  /*0b20*/  @P5 LDG.E R25, desc[UR4][R10.64+0x108] ;  /* 0x000108040a195981 */ /* 0x000f28000c1e1900 */
        /* <DEDUP_REMOVED lines=19> */
[----:B------:R-:W-:-:S05]  /*0c60*/  VIADD R19, R19, 0x10 ;  /* 0x0000001013137836 */ /* 0x000fca0000000000 */
[----:B------:R-:W-:Y:S02]  /*0c70*/  ISETP.NE.AND P1, PT, R19, 0x20, PT ;  /* 0x000000201300780c */ /* 0x000fe40003f25270 */
[----:B------:R-:W-:Y:S02]  /*0c80*/  @P5 LOP3.LUT R3, R3, R18, RZ, 0x3c, !PT ;  /* 0x0000001203035212 */ /* 0x000fe400078e3cff */
[----:B------:R-:W-:Y:S02]  /*0c90*/  @P6 LOP3.LUT R4, R4, R21, RZ, 0x3c, !PT ;  /* 0x0000001504046212 */ /* 0x000fe400078e3cff */
[----:B---3--:R-:W-:-:S04]  /*0ca0*/  @P6 LOP3.LUT R3, R3, R22, RZ, 0x3c, !PT ;  /* 0x0000001603036212 */ /* 0x008fc800078e3cff */
[----:B--2---:R-:W-:Y:S02]  /*0cb0*/  @P0 LOP3.LUT R3, R3, R26, RZ, 0x3c, !PT ;  /* 0x0000001a03030212 */ /* 0x004fe400078e3cff */
[----:B----4-:R-:W-:Y:S02]  /*0cc0*/  @P6 LOP3.LUT R2, R2, R23, RZ, 0x3c, !PT ;  /* 0x0000001702026212 */ /* 0x010fe400078e3cff */
[----:B------:R-:W-:Y:S02]  /*0cd0*/  @P6 LOP3.LUT R5, R5, R20, RZ, 0x3c, !PT ;  /* 0x0000001405056212 */ /* 0x000fe400078e3cff */
[----:B------:R-:W-:Y:S02]  /*0ce0*/  @P0 LOP3.LUT R2, R2, R27, RZ, 0x3c, !PT ;  /* 0x0000001b02020212 */ /* 0x000fe400078e3cff */
[----:B------:R-:W-:Y:S02]  /*0cf0*/  @P0 LOP3.LUT R4, R4, R25, RZ, 0x3c, !PT ;  /* 0x0000001904040212 */ /* 0x000fe400078e3cff */
[----:B------:R-:W-:Y:S01]  /*0d00*/  @P0 LOP3.LUT R5, R5, R24, RZ, 0x3c, !PT ;  /* 0x0000001805050212 */ /* 0x000fe200078e3cff */
[----:B------:R-:W-:Y:S06]  /*0d10*/  @P1 BRA `(.L_x_43) ;  /* 0xfffffff400481947 */ /* 0x000fec000383ffff */
[----:B------:R-:W-:-:S05]  /*0d20*/  VIADD R17, R17, 0x1 ;  /* 0x0000000111117836 */ /* 0x000fca0000000000 */
[----:B------:R-:W-:-:S13]  /*0d30*/  ISETP.NE.AND P0, PT, R17, 0x5, PT ;  /* 0x000000051100780c */ /* 0x000fda0003f05270 */
[----:B------:R-:W-:Y:S05]  /*0d40*/  @P0 BRA `(.L_x_44) ;  /* 0xfffffff400300947 */ /* 0x000fea000383ffff */
[----:B------:R0:W-:Y:S01]  /*0d50*/  STG.E.64 desc[UR4][R6.64+0x8], R4 ;  /* 0x0000080406007986 */ /* 0x0001e2000c101b04 */
[----:B------:R-:W-:Y:S01]  /*0d60*/  VIADD R14, R14, 0x1 ;  /* 0x000000010e0e7836 */ /* 0x000fe20000000000 */
[----:B------:R-:W-:Y:S02]  /*0d70*/  LOP3.LUT R11, R0, 0x3, RZ, 0xc0, !PT ;  /* 0x00000003000b7812 */ /* 0x000fe400078ec0ff */
[----:B------:R0:W-:Y:S02]  /*0d80*/  STG.E.64 desc[UR4][R6.64+0x10], R2 ;  /* 0x0000100206007986 */ /* 0x0001e4000c101b04 */
[----:B------:R-:W-:Y:S02]  /*0d90*/  ISETP.GE.U32.AND P0, PT, R14, R11, PT ;  /* 0x0000000b0e00720c */ /* 0x000fe40003f06070 */
[----:B------:R0:W-:Y:S11]  /*0da0*/  STG.E desc[UR4][R6.64+0x4], R15 ;  /* 0x0000040f06007986 */ /* 0x0001f6000c101904 */
[----:B------:R-:W-:Y:S05]  /*0db0*/  @!P0 BRA `(.L_x_45) ;  /* 0xfffffff400048947 */ /* 0x000fea000383ffff */
.L_x_42:
[----:B------:R-:W-:Y:S05]  /*0dc0*/  BSYNC.RECONVERGENT B1 ;  /* 0x0000000000017941 */ /* 0x000fea0003800200 */
.L_x_41:
[----:B------:R-:W-:Y:S01]  /*0dd0*/  ISETP.GT.U32.AND P0, PT, R0, 0x3, PT ;  /* 0x000000030000780c */ /* 0x000fe20003f04070 */
[----:B------:R-:W-:Y:S01]  /*0de0*/  VIADD R12, R12, 0x1 ;  /* 0x000000010c0c7836 */ /* 0x000fe20000000000 */
[--C-:B------:R-:W-:Y:S02]  /*0df0*/  SHF.R.U64 R0, R0, 0x2, R13.reuse ;  /* 0x0000000200007819 */ /* 0x100fe4000000120d */
[----:B------:R-:W-:Y:S02]  /*0e00*/  ISETP.GT.U32.AND.EX P0, PT, R13, RZ, PT, P0 ;  /* 0x000000ff0d00720c */ /* 0x000fe40003f04100 */
[----:B------:R-:W-:-:S11]  /*0e10*/  SHF.R.U32.HI R13, RZ, 0x2, R13 ;  /* 0x00000002ff0d7819 */ /* 0x000fd6000001160d */
[----:B------:R-:W-:Y:S05]  /*0e20*/  @P0 BRA `(.L_x_46) ;  /* 0xfffffff000c80947 */ /* 0x000fea000383ffff */
.L_x_40:
[----:B------:R-:W-:Y:S05]  /*0e30*/  BSYNC.RECONVERGENT B0 ;  /* 0x0000000000007941 */ /* 0x000fea0003800200 */
.L_x_39:
[----:B------:R-:W-:Y:S04]  /*0e40*/  STG.E.64 desc[UR4][R6.64+0x18], RZ ;  /* 0x000018ff06007986 */ /* 0x000fe8000c101b04 */
[----:B------:R-:W-:Y:S04]  /*0e50*/  STG.E desc[UR4][R6.64+0x20], RZ ;  /* 0x000020ff06007986 */ /* 0x000fe8000c101904 */
[----:B------:R-:W-:Y:S01]  /*0e60*/  STG.E.64 desc[UR4][R6.64+0x28], RZ ;  /* 0x000028ff06007986 */ /* 0x000fe2000c101b04 */
[----:B------:R-:W-:Y:S05]  /*0e70*/  EXIT ;  /* 0x000000000000794d */ /* 0x000fea0003800000 */
.L_x_47:
        /* <DEDUP_REMOVED lines=16> */
.L_x_49:


//--------------------- .nv.global.init           --------------------------
	.section	.nv.global.init,"aw",@progbits
	.align	4
.nv.global.init:
	.type		mrg32k3aM1SubSeq,@object
	.size		mrg32k3aM1SubSeq,(mrg32k3aM2SubSeq - mrg32k3aM1SubSeq)
mrg32k3aM1SubSeq:
        /*0000*/ 	.byte	0x0b, 0xcc, 0xee, 0x04, 0x73, 0x29, 0x8b, 0x6f, 0xf6, 0x53, 0x03, 0xf6, 0x23, 0xf6, 0xea, 0xda
        /* <DEDUP_REMOVED lines=125> */
	.type		mrg32k3aM2SubSeq,@object
	.size		mrg32k3aM2SubSeq,(mrg32k3aM1 - mrg32k3aM2SubSeq)
mrg32k3aM2SubSeq:
        /* <DEDUP_REMOVED lines=126> */
	.type		mrg32k3aM1,@object
	.size		mrg32k3aM1,(mrg32k3aM1Seq - mrg32k3aM1)
mrg32k3aM1:
        /* <DEDUP_REMOVED lines=144> */
	.type		mrg32k3aM1Seq,@object
	.size		mrg32k3aM1Seq,(mrg32k3aM2 - mrg32k3aM1Seq)
mrg32k3aM1Seq:
        /* <DEDUP_REMOVED lines=144> */
	.type		mrg32k3aM2,@object
	.size		mrg32k3aM2,(mrg32k3aM2Seq - mrg32k3aM2)
mrg32k3aM2:
        /* <DEDUP_REMOVED lines=144> */
	.type		mrg32k3aM2Seq,@object
	.size		mrg32k3aM2Seq,(precalc_xorwow_matrix - mrg32k3aM2Seq)
mrg32k3aM2Seq:
        /* <DEDUP_REMOVED lines=144> */
	.type		precalc_xorwow_matrix,@object
	.size		precalc_xorwow_matrix,(precalc_xorwow_offset_matrix - precalc_xorwow_matrix)
precalc_xorwow_matrix:
        /* <DEDUP_REMOVED lines=6400> */
	.type		precalc_xorwow_offset_matrix,@object
	.size		precalc_xorwow_offset_matrix,($str$4 - precalc_xorwow_offset_matrix)
precalc_xorwow_offset_matrix:
        /* <DEDUP_REMOVED lines=6400> */
	.type		$str$4,@object
	.size		$str$4,($str$6 - $str$4)
$str$4:
        /*353c0*/ 	.byte	0x25, 0x64, 0x0a, 0x00
	.type		$str$6,@object
	.size		$str$6,(.L_12 - $str$6)
$str$6:
        /*353c4*/ 	.byte	0x42, 0x6c, 0x6f, 0x63, 0x6b, 0x20, 0x3d, 0x20, 0x25, 0x64, 0x20, 0x3a, 0x20, 0x42, 0x6c, 0x6f
        /*353d4*/ 	.byte	0x63, 0x6b, 0x20, 0x54, 0x65, 0x61, 0x63, 0x68, 0x65, 0x72, 0x20, 0x3d, 0x20, 0x25, 0x64, 0x0a
        /*353e4*/ 	.byte	0x00
.L_12:


//--------------------- .nv.shared._Z10tlboKernelPiS_iP17curandStateXORWOW --------------------------
	.section	.nv.shared._Z10tlboKernelPiS_iP17curandStateXORWOW,"aw",@nobits
	.sectionflags	@""
	.align	4
.nv.shared._Z10tlboKernelPiS_iP17curandStateXORWOW:
	.zero		1348


//--------------------- .nv.shared.reserved.0     --------------------------
	.section	.nv.shared.reserved.0,"aw",@nobits
	.weak		__nv_reservedSMEM_offset_0_alias
	.size		__nv_reservedSMEM_offset_0_alias, 0, 64
	.other		__nv_reservedSMEM_offset_0_alias,@"STO_CUDA_RESERVED_SHARED STV_DEFAULT"
__nv_reservedSMEM_offset_0_alias:
	.zero		0
	.zero		64


//--------------------- .nv.global                --------------------------
	.section	.nv.global,"aw",@nobits
	.align	8
.nv.global:
	.type		best_sol,@object
	.size		best_sol,(best_sol_dis - best_sol)
best_sol:
	.zero		8
	.type		best_sol_dis,@object
	.size		best_sol_dis,(.L_10 - best_sol_dis)
best_sol_dis:
	.zero		4
.L_10:


//--------------------- .nv.constant0._Z10tlboKernelPiS_iP17curandStateXORWOW --------------------------
	.section	.nv.constant0._Z10tlboKernelPiS_iP17curandStateXORWOW,"a",@progbits
	.sectionflags	@""
	.align	4
.nv.constant0._Z10tlboKernelPiS_iP17curandStateXORWOW:
	.zero		928


//--------------------- .nv.constant0._Z12setup_kernelP17curandStateXORWOW --------------------------
	.section	.nv.constant0._Z12setup_kernelP17curandStateXORWOW,"a",@progbits
	.sectionflags	@""
	.align	4
.nv.constant0._Z12setup_kernelP17curandStateXORWOW:
	.zero		904


//--------------------- SYMBOLS --------------------------

	.type		.nv.reservedSmem.offset0,@object
	.size		.nv.reservedSmem.offset0,0x4
	.type		.nv.reservedSmem.cap,@object
	.size		.nv.reservedSmem.cap,0x4
	.type		malloc,@function
	.type		vprintf,@function
